# CuTe-DSL kernel — source=cudnn_frontend_dsl family=gemm_swiglu_bs
# config = {"ab_dtype": "Float8E4M3FN", "sf_vec": 16, "vector_f32": false, "mma_mn": [128, 256], "cluster_mn": [2, 1]}


// ===== COMPILED SASS (sm_100a) =====

	.target	sm_100a

	.elftype	@"ET_EXEC"


//--------------------- .note.nv.tkinfo           --------------------------
	.section	.note.nv.tkinfo,"",@"SHT_NOTE"
	.sectionflags	@"SHF_NOTE_NV_TKINFO"
	.tkinfo
        /*0018*/ 	.word	0x00000081
        /*0030*/ 	.string	""
        /*0030*/ 	.string	"ptxas"
        /*0030*/ 	.string	"Cuda compilation tools, release 12.9, V12.9.83"
        /*0030*/ 	.string	"Build system must define TOOLS_VERSION_EXTENDED"
        /*0030*/ 	.string	"-O 3 -arch sm_100a "



//--------------------- .note.nv.cuver            --------------------------
	.section	.note.nv.cuver,"",@"SHT_NOTE"
	.sectionflags	@"SHF_NOTE_NV_CUVER"
        /*0018*/ 	.short	0x0001
        /*001a*/ 	.short	0x0064
        /*001c*/ 	.short	0x0001
        /*001e*/ 	.short	0x0000
        /*0020*/ 	.short	0x0001
        /*0022*/ 	.short	0x0000


//--------------------- .nv.info                  --------------------------
	.section	.nv.info,"",@"SHT_CUDA_INFO"
	.align	4


	//----- nvinfo : EIATTR_REGCOUNT
	.align		4
        /*0000*/ 	.byte	0x04, 0x2f
        /*0002*/ 	.short	(.L_4 - .L_3)
	.align		4
.L_3:
        /*0004*/ 	.word	index@(kernel_cutlass_kernel_cudnngemm_swigludense_blockscaled_gemm_persistent_swiglu_interleaved_quantSm100BlockScaledPersistentDenseGemmKernel_object_at__TiledMMA_ThrLayoutVMNK11110000_Permuta_0)
        /*0008*/ 	.word	0x00000060


	//----- nvinfo : EIATTR_FRAME_SIZE
	.align		4
.L_4:
        /*000c*/ 	.byte	0x04, 0x11
        /*000e*/ 	.short	(.L_6 - .L_5)
	.align		4
.L_5:
        /*0010*/ 	.word	index@($__internal_2_$__cuda_sm10x_tcgen05_guardrail_trap_unallocated_columns_being_dealloced)
        /*0014*/ 	.word	0x00000000


	//----- nvinfo : EIATTR_FRAME_SIZE
	.align		4
.L_6:
        /*0018*/ 	.byte	0x04, 0x11
        /*001a*/ 	.short	(.L_8 - .L_7)
	.align		4
.L_7:
        /*001c*/ 	.word	index@($__internal_1_$__cuda_sm10x_tcgen05_guardrail_trap_phase_invalid_during_alloc)
        /*0020*/ 	.word	0x00000000


	//----- nvinfo : EIATTR_FRAME_SIZE
	.align		4
.L_8:
        /*0024*/ 	.byte	0x04, 0x11
        /*0026*/ 	.short	(.L_10 - .L_9)
	.align		4
.L_9:
        /*0028*/ 	.word	index@($__internal_0_$__cuda_sm10x_tcgen05_guardrail_trap_col_being_dealloced_not_returned_by_alloc)
        /*002c*/ 	.word	0x00000000


	//----- nvinfo : EIATTR_FRAME_SIZE
	.align		4
.L_10:
        /*0030*/ 	.byte	0x04, 0x11
        /*0032*/ 	.short	(.L_12 - .L_11)
	.align		4
.L_11:
        /*0034*/ 	.word	index@(kernel_cutlass_kernel_cudnngemm_swigludense_blockscaled_gemm_persistent_swiglu_interleaved_quantSm100BlockScaledPersistentDenseGemmKernel_object_at__TiledMMA_ThrLayoutVMNK11110000_Permuta_0)
        /*0038*/ 	.word	0x00000000


	//----- nvinfo : EIATTR_MIN_STACK_SIZE
	.align		4
.L_12:
        /*003c*/ 	.byte	0x04, 0x12
        /*003e*/ 	.short	(.L_14 - .L_13)
	.align		4
.L_13:
        /*0040*/ 	.word	index@(kernel_cutlass_kernel_cudnngemm_swigludense_blockscaled_gemm_persistent_swiglu_interleaved_quantSm100BlockScaledPersistentDenseGemmKernel_object_at__TiledMMA_ThrLayoutVMNK11110000_Permuta_0)
        /*0044*/ 	.word	0x00000000
.L_14:


//--------------------- .nv.info.kernel_cutlass_kernel_cudnngemm_swigludense_blockscaled_gemm_persistent_swiglu_interleaved_quantSm100BlockScaledPersistentDenseGemmKernel_object_at__TiledMMA_ThrLayoutVMNK11110000_Permuta_0 --------------------------
	.section	.nv.info.kernel_cutlass_kernel_cudnngemm_swigludense_blockscaled_gemm_persistent_swiglu_interleaved_quantSm100BlockScaledPersistentDenseGemmKernel_object_at__TiledMMA_ThrLayoutVMNK11110000_Permuta_0,"",@"SHT_CUDA_INFO"
	.sectionflags	@""
	.align	4


	//----- nvinfo : EIATTR_CUDA_API_VERSION
	.align		4
        /*0000*/ 	.byte	0x04, 0x37
        /*0002*/ 	.short	(.L_16 - .L_15)
.L_15:
        /*0004*/ 	.word	0x00000081


	//----- nvinfo : EIATTR_KPARAM_INFO
	.align		4
.L_16:
        /*0008*/ 	.byte	0x04, 0x17
        /*000a*/ 	.short	(.L_18 - .L_17)
.L_17:
        /*000c*/ 	.word	0x00000000
        /*0010*/ 	.short	0x000b
        /*0012*/ 	.short	0x0364
        /*0014*/ 	.byte	0x00, 0xf0, 0x11, 0x00


	//----- nvinfo : EIATTR_KPARAM_INFO
	.align		4
.L_18:
        /*0018*/ 	.byte	0x04, 0x17
        /*001a*/ 	.short	(.L_20 - .L_19)
.L_19:
        /*001c*/ 	.word	0x00000000
        /*0020*/ 	.short	0x000a
        /*0022*/ 	.short	0x0358
        /*0024*/ 	.byte	0x00, 0xf0, 0x31, 0x00


	//----- nvinfo : EIATTR_KPARAM_INFO
	.align		4
.L_20:
        /*0028*/ 	.byte	0x04, 0x17
        /*002a*/ 	.short	(.L_22 - .L_21)
.L_21:
        /*002c*/ 	.word	0x00000000
        /*0030*/ 	.short	0x0009
        /*0032*/ 	.short	0x034c
        /*0034*/ 	.byte	0x00, 0xf0, 0x31, 0x00


	//----- nvinfo : EIATTR_KPARAM_INFO
	.align		4
.L_22:
        /*0038*/ 	.byte	0x04, 0x17
        /*003a*/ 	.short	(.L_24 - .L_23)
.L_23:
        /*003c*/ 	.word	0x00000000
        /*0040*/ 	.short	0x0008
        /*0042*/ 	.short	0x0340
        /*0044*/ 	.byte	0x00, 0xf0, 0x31, 0x00


	//----- nvinfo : EIATTR_KPARAM_INFO
	.align		4
.L_24:
        /*0048*/ 	.byte	0x04, 0x17
        /*004a*/ 	.short	(.L_26 - .L_25)
.L_25:
        /*004c*/ 	.word	0x00000000
        /*0050*/ 	.short	0x0007
        /*0052*/ 	.short	0x02c0
        /*0054*/ 	.byte	0x00, 0xf0, 0x01, 0x02


	//----- nvinfo : EIATTR_KPARAM_INFO
	.align		4
.L_26:
        /*0058*/ 	.byte	0x04, 0x17
        /*005a*/ 	.short	(.L_28 - .L_27)
.L_27:
        /*005c*/ 	.word	0x00000000
        /*0060*/ 	.short	0x0006
        /*0062*/ 	.short	0x0240
        /*0064*/ 	.byte	0x00, 0xf0, 0x01, 0x02


	//----- nvinfo : EIATTR_KPARAM_INFO
	.align		4
.L_28:
        /*0068*/ 	.byte	0x04, 0x17
        /*006a*/ 	.short	(.L_30 - .L_29)
.L_29:
        /*006c*/ 	.word	0x00000000
        /*0070*/ 	.short	0x0005
        /*0072*/ 	.short	0x01c0
        /*0074*/ 	.byte	0x00, 0xf0, 0x01, 0x02


	//----- nvinfo : EIATTR_KPARAM_INFO
	.align		4
.L_30:
        /*0078*/ 	.byte	0x04, 0x17
        /*007a*/ 	.short	(.L_32 - .L_31)
.L_31:
        /*007c*/ 	.word	0x00000000
        /*0080*/ 	.short	0x0004
        /*0082*/ 	.short	0x0140
        /*0084*/ 	.byte	0x00, 0xf0, 0x01, 0x02


	//----- nvinfo : EIATTR_KPARAM_INFO
	.align		4
.L_32:
        /*0088*/ 	.byte	0x04, 0x17
        /*008a*/ 	.short	(.L_34 - .L_33)
.L_33:
        /*008c*/ 	.word	0x00000000
        /*0090*/ 	.short	0x0003
        /*0092*/ 	.short	0x00c0
        /*0094*/ 	.byte	0x00, 0xf0, 0x01, 0x02


	//----- nvinfo : EIATTR_KPARAM_INFO
	.align		4
.L_34:
        /*0098*/ 	.byte	0x04, 0x17
        /*009a*/ 	.short	(.L_36 - .L_35)
.L_35:
        /*009c*/ 	.word	0x00000000
        /*00a0*/ 	.short	0x0002
        /*00a2*/ 	.short	0x0040
        /*00a4*/ 	.byte	0x00, 0xf0, 0x01, 0x02


	//----- nvinfo : EIATTR_KPARAM_INFO
	.align		4
.L_36:
        /*00a8*/ 	.byte	0x04, 0x17
        /*00aa*/ 	.short	(.L_38 - .L_37)
.L_37:
        /*00ac*/ 	.word	0x00000000
        /*00b0*/ 	.short	0x0001
        /*00b2*/ 	.short	0x000c
        /*00b4*/ 	.byte	0x00, 0xf0, 0x31, 0x00


	//----- nvinfo : EIATTR_KPARAM_INFO
	.align		4
.L_38:
        /*00b8*/ 	.byte	0x04, 0x17
        /*00ba*/ 	.short	(.L_40 - .L_39)
.L_39:
        /*00bc*/ 	.word	0x00000000
        /*00c0*/ 	.short	0x0000
        /*00c2*/ 	.short	0x0000
        /*00c4*/ 	.byte	0x00, 0xf0, 0x31, 0x00


	//----- nvinfo : EIATTR_AT_ENTRY_FRAGMENTS
	.align		4
.L_40:
        /*00c8*/ 	.byte	0x04, 0x4f
        /*00ca*/ 	.short	(.L_42 - .L_41)


	//   ....[0]....
.L_41:
        /*00cc*/ 	.word	0x00000004


	//----- nvinfo : EIATTR_RESERVED_SMEM_USED
	.align		4
.L_42:
        /*00d0*/ 	.byte	0x01, 0x41
	.zero		2


	//----- nvinfo : EIATTR_SPARSE_MMA_MASK
	.align		4
        /*00d4*/ 	.byte	0x03, 0x50
        /*00d6*/ 	.short	0x0000


	//----- nvinfo : EIATTR_TCGEN05_1CTA_USED
	.align		4
        /*00d8*/ 	.byte	0x01, 0x51
	.zero		2


	//----- nvinfo : EIATTR_MAXREG_COUNT
	.align		4
        /*00dc*/ 	.byte	0x03, 0x1b
        /*00de*/ 	.short	0x00ff


	//----- nvinfo : EIATTR_NUM_BARRIERS
	.align		4
        /*00e0*/ 	.byte	0x02, 0x4c
        /*00e2*/ 	.byte	0x03
	.zero		1


	//----- nvinfo : EIATTR_INT_WARP_WIDE_INSTR_OFFSETS
	.align		4
        /*00e4*/ 	.byte	0x04, 0x31
        /*00e6*/ 	.short	(.L_44 - .L_43)


	//   ....[0]....
.L_43:
        /*00e8*/ 	.word	0x00003e50


	//   ....[1]....
        /*00ec*/ 	.word	0x00003e90


	//----- nvinfo : EIATTR_COOP_GROUP_MASK_REGIDS
	.align		4
.L_44:
        /*00f0*/ 	.byte	0x04, 0x29
        /*00f2*/ 	.short	(.L_46 - .L_45)


	//   ....[0]....
.L_45:
        /*00f4*/ 	.word	0xffffffff


	//   ....[1]....
        /*00f8*/ 	.word	0xffffffff


	//   ....[2]....
        /*00fc*/ 	.word	0xffffffff


	//   ....[3]....
        /*0100*/ 	.word	0xffffffff


	//   ....[4]....
        /*0104*/ 	.word	0xffffffff


	//----- nvinfo : EIATTR_COOP_GROUP_INSTR_OFFSETS
	.align		4
.L_46:
        /*0108*/ 	.byte	0x04, 0x28
        /*010a*/ 	.short	(.L_48 - .L_47)


	//   ....[0]....
.L_47:
        /*010c*/ 	.word	0x000004b0


	//   ....[1]....
        /*0110*/ 	.word	0x000019d0


	//   ....[2]....
        /*0114*/ 	.word	0x00001c90


	//   ....[3]....
        /*0118*/ 	.word	0x00003ce0


	//   ....[4]....
        /*011c*/ 	.word	0x00003f40


	//----- nvinfo : EIATTR_VRC_CTA_INIT_COUNT
	.align		4
.L_48:
        /*0120*/ 	.byte	0x02, 0x4a
        /*0122*/ 	.byte	0x80
	.zero		1


	//----- nvinfo : EIATTR_MBARRIER_INSTR_OFFSETS
	.align		4
        /*0124*/ 	.byte	0x04, 0x39
        /*0126*/ 	.short	(.L_50 - .L_49)


	//   ....[0]....
.L_49:
        /*0128*/ 	.word	0x00000360
        /*012c*/ 	.word	0x000000ff
        /*0130*/ 	.word	0x00000000
        /*0134*/ 	.short	0x0100
        /*0136*/ 	.byte	0x0e
	.zero		1


	//   ....[1]....
        /*0138*/ 	.word	0x00000370
        /*013c*/ 	.word	0x000000ff
        /*0140*/ 	.word	0x00000008
        /*0144*/ 	.short	0x0100
        /*0146*/ 	.byte	0x0e
	.zero		1


	//   ....[2]....
        /*0148*/ 	.word	0x00000380
        /*014c*/ 	.word	0x000000ff
        /*0150*/ 	.word	0x00000010
        /*0154*/ 	.short	0x0100
        /*0156*/ 	.byte	0x0e
	.zero		1


	//   ....[3]....
        /*0158*/ 	.word	0x00000390
        /*015c*/ 	.word	0x000000ff
        /*0160*/ 	.word	0x00000018
        /*0164*/ 	.short	0x0100
        /*0166*/ 	.byte	0x0e
	.zero		1


	//   ....[4]....
        /*0168*/ 	.word	0x000003d0
        /*016c*/ 	.word	0x000000ff
        /*0170*/ 	.word	0x00000020
        /*0174*/ 	.short	0x0100
        /*0176*/ 	.byte	0x05
	.zero		1


	//   ....[5]....
        /*0178*/ 	.word	0x00000460
        /*017c*/ 	.word	0x000000ff
        /*0180*/ 	.word	0x00000028
        /*0184*/ 	.short	0x0100
        /*0186*/ 	.byte	0x05
	.zero		1


	//   ....[6]....
        /*0188*/ 	.word	0x000008c0
        /*018c*/ 	.word	0x000000ff
        /*0190*/ 	.word	0x00000010
        /*0194*/ 	.short	0x010a
        /*0196*/ 	.byte	0x07
	.zero		1


	//   ....[7]....
        /*0198*/ 	.word	0x00000af0
        /*019c*/ 	.word	0x000000ff
        /*01a0*/ 	.word	0x00000010
        /*01a4*/ 	.short	0x010a
        /*01a6*/ 	.byte	0x19
	.zero		1


	//   ....[8]....
        /*01a8*/ 	.word	0x00000c60
        /*01ac*/ 	.word	0x000000ff
        /*01b0*/ 	.word	0x00000010
        /*01b4*/ 	.short	0x010a
        /*01b6*/ 	.byte	0x20
	.zero		1


	//   ....[9]....
        /*01b8*/ 	.word	0x00000ef0
        /*01bc*/ 	.word	0x00000003
        /*01c0*/ 	.word	0x00000010
        /*01c4*/ 	.short	0x010a
        /*01c6*/ 	.byte	0xff
	.zero		1


	//   ....[10]....
        /*01c8*/ 	.word	0x00001470
        /*01cc*/ 	.word	0x000000ff
        /*01d0*/ 	.word	0x00000000
        /*01d4*/ 	.short	0x010a
        /*01d6*/ 	.byte	0x11
	.zero		1


	//   ....[11]....
        /*01d8*/ 	.word	0x00001480
        /*01dc*/ 	.word	0x000000ff
        /*01e0*/ 	.word	0x00000028
        /*01e4*/ 	.short	0x010a
        /*01e6*/ 	.byte	0x0c
	.zero		1


	//   ....[12]....
        /*01e8*/ 	.word	0x000016f0
        /*01ec*/ 	.word	0x000000ff
        /*01f0*/ 	.word	0x00000000
        /*01f4*/ 	.short	0x010a
        /*01f6*/ 	.byte	0x11
	.zero		1


	//   ....[13]....
        /*01f8*/ 	.word	0x00001870
        /*01fc*/ 	.word	0x000000ff
        /*0200*/ 	.word	0x00000000
        /*0204*/ 	.short	0x010a
        /*0206*/ 	.byte	0x11
	.zero		1


	//   ....[14]....
        /*0208*/ 	.word	0x00001960
        /*020c*/ 	.word	0x00000005
        /*0210*/ 	.word	0x00000028
        /*0214*/ 	.short	0x010a
        /*0216*/ 	.byte	0xff
	.zero		1


	//   ....[15]....
        /*0218*/ 	.word	0x00001ff0
        /*021c*/ 	.word	0x000000ff
        /*0220*/ 	.word	0x00000020
        /*0224*/ 	.short	0x010a
        /*0226*/ 	.byte	0x0b
	.zero		1


	//   ....[16]....
        /*0228*/ 	.word	0x00003ac0
        /*022c*/ 	.word	0x000000ff
        /*0230*/ 	.word	0x00000028
        /*0234*/ 	.short	0x0101
        /*0236*/ 	.byte	0x07
	.zero		1


	//   ....[17]....
        /*0238*/ 	.word	0x00003fb0
        /*023c*/ 	.word	0x00000000
        /*0240*/ 	.word	0x00000010
        /*0244*/ 	.short	0x010a
        /*0246*/ 	.byte	0xff
	.zero		1


	//   ....[18]....
        /*0248*/ 	.word	0x00004010
        /*024c*/ 	.word	0x00000003
        /*0250*/ 	.word	0x00000010
        /*0254*/ 	.short	0x010a
        /*0256*/ 	.byte	0xff
	.zero		1


	//   ....[19]....
        /*0258*/ 	.word	0x00004090
        /*025c*/ 	.word	0x00000000
        /*0260*/ 	.word	0x00000028
        /*0264*/ 	.short	0x010a
        /*0266*/ 	.byte	0xff
	.zero		1


	//   ....[20]....
        /*0268*/ 	.word	0x00004110
        /*026c*/ 	.word	0x00000000
        /*0270*/ 	.word	0x00000000
        /*0274*/ 	.short	0x010a
        /*0276*/ 	.byte	0xff
	.zero		1


	//   ....[21]....
        /*0278*/ 	.word	0x00004170
        /*027c*/ 	.word	0x00000005
        /*0280*/ 	.word	0x00000028
        /*0284*/ 	.short	0x010a
        /*0286*/ 	.byte	0xff
	.zero		1


	//   ....[22]....
        /*0288*/ 	.word	0x000041e0
        /*028c*/ 	.word	0x00000000
        /*0290*/ 	.word	0x00000020
        /*0294*/ 	.short	0x010a
        /*0296*/ 	.byte	0xff
	.zero		1


	//----- nvinfo : EIATTR_NUM_MBARRIERS
	.align		4
.L_50:
        /*0298*/ 	.byte	0x03, 0x38
        /*029a*/ 	.short	0x0006


	//----- nvinfo : EIATTR_EXIT_INSTR_OFFSETS
	.align		4
        /*029c*/ 	.byte	0x04, 0x1c
        /*029e*/ 	.short	(.L_52 - .L_51)


	//   ....[0]....
.L_51:
        /*02a0*/ 	.word	0x00001990


	//   ....[1]....
        /*02a4*/ 	.word	0x00003f70


	//----- nvinfo : EIATTR_REQNTID
	.align		4
.L_52:
        /*02a8*/ 	.byte	0x04, 0x10
        /*02aa*/ 	.short	(.L_54 - .L_53)
.L_53:
        /*02ac*/ 	.word	0x000000c0
        /*02b0*/ 	.word	0x00000001
        /*02b4*/ 	.word	0x00000001


	//----- nvinfo : EIATTR_CRS_STACK_SIZE
	.align		4
.L_54:
        /*02b8*/ 	.byte	0x04, 0x1e
        /*02ba*/ 	.short	(.L_56 - .L_55)
.L_55:
        /*02bc*/ 	.word	0x00000000


	//----- nvinfo : EIATTR_CBANK_PARAM_SIZE
	.align		4
.L_56:
        /*02c0*/ 	.byte	0x03, 0x19
        /*02c2*/ 	.short	0x0368


	//----- nvinfo : EIATTR_PARAM_CBANK
	.align		4
        /*02c4*/ 	.byte	0x04, 0x0a
        /*02c6*/ 	.short	(.L_58 - .L_57)
	.align		4
.L_57:
        /*02c8*/ 	.word	index@(.nv.constant0.kernel_cutlass_kernel_cudnngemm_swigludense_blockscaled_gemm_persistent_swiglu_interleaved_quantSm100BlockScaledPersistentDenseGemmKernel_object_at__TiledMMA_ThrLayoutVMNK11110000_Permuta_0)
        /*02cc*/ 	.short	0x0380
        /*02ce*/ 	.short	0x0368


	//----- nvinfo : EIATTR_SW_WAR
	.align		4
.L_58:
        /*02d0*/ 	.byte	0x04, 0x36
        /*02d2*/ 	.short	(.L_60 - .L_59)
.L_59:
        /*02d4*/ 	.word	0x00000008
.L_60:


//--------------------- .nv.compat                --------------------------
	.section	.nv.compat,"",@"SHT_CUDA_COMPAT_INFO"
	.align	4
        /*0000*/ 	.byte	0x02, 0x02, 0x02, 0x00, 0x02, 0x05, 0x05, 0x00, 0x02, 0x03, 0x01, 0x00, 0x02, 0x06, 0x01, 0x00


//--------------------- .nv.callgraph             --------------------------
	.section	.nv.callgraph,"",@"SHT_CUDA_CALLGRAPH"
	.align	4
	.sectionentsize	8
	.align		4
        /*0000*/ 	.word	0x00000000
	.align		4
        /*0004*/ 	.word	0xffffffff
	.align		4
        /*0008*/ 	.word	0x00000000
	.align		4
        /*000c*/ 	.word	0xfffffffe
	.align		4
        /*0010*/ 	.word	0x00000000
	.align		4
        /*0014*/ 	.word	0xfffffffd
	.align		4
        /*0018*/ 	.word	0x00000000
	.align		4
        /*001c*/ 	.word	0xfffffffc


//--------------------- .text.kernel_cutlass_kernel_cudnngemm_swigludense_blockscaled_gemm_persistent_swiglu_interleaved_quantSm100BlockScaledPersistentDenseGemmKernel_object_at__TiledMMA_ThrLayoutVMNK11110000_Permuta_0 --------------------------
	.section	.text.kernel_cutlass_kernel_cudnngemm_swigludense_blockscaled_gemm_persistent_swiglu_interleaved_quantSm100BlockScaledPersistentDenseGemmKernel_object_at__TiledMMA_ThrLayoutVMNK11110000_Permuta_0,"ax",@progbits
	.align	128
        .global         kernel_cutlass_kernel_cudnngemm_swigludense_blockscaled_gemm_persistent_swiglu_interleaved_quantSm100BlockScaledPersistentDenseGemmKernel_object_at__TiledMMA_ThrLayoutVMNK11110000_Permuta_0
        .type           kernel_cutlass_kernel_cudnngemm_swigludense_blockscaled_gemm_persistent_swiglu_interleaved_quantSm100BlockScaledPersistentDenseGemmKernel_object_at__TiledMMA_ThrLayoutVMNK11110000_Permuta_0,@function
        .size           kernel_cutlass_kernel_cudnngemm_swigludense_blockscaled_gemm_persistent_swiglu_interleaved_quantSm100BlockScaledPersistentDenseGemmKernel_object_at__TiledMMA_ThrLayoutVMNK11110000_Permuta_0,(.L_x_49 - kernel_cutlass_kernel_cudnngemm_swigludense_blockscaled_gemm_persistent_swiglu_interleaved_quantSm100BlockScaledPersistentDenseGemmKernel_object_at__TiledMMA_ThrLayoutVMNK11110000_Permuta_0)
        .other          kernel_cutlass_kernel_cudnngemm_swigludense_blockscaled_gemm_persistent_swiglu_interleaved_quantSm100BlockScaledPersistentDenseGemmKernel_object_at__TiledMMA_ThrLayoutVMNK11110000_Permuta_0,@"STO_CUDA_ENTRY STV_DEFAULT"
kernel_cutlass_kernel_cudnngemm_swigludense_blockscaled_gemm_persistent_swiglu_interleaved_quantSm100BlockScaledPersistentDenseGemmKernel_object_at__TiledMMA_ThrLayoutVMNK11110000_Permuta_0:
.text.kernel_cutlass_kernel_cudnngemm_swigludense_blockscaled_gemm_persistent_swiglu_interleaved_quantSm100BlockScaledPersistentDenseGemmKernel_object_at__TiledMMA_ThrLayoutVMNK11110000_Permuta_0:
[----:B------:R-:W1:Y:S01]  /*0000*/  LDC R1, c[0x0][0x37c] ;  /* 0x0000df00ff017b82 */ /* 0x000e620000000800 */
[----:B------:R-:W2:Y:S07]  /*0010*/  S2R R65, SR_TID.X ;  /* 0x0000000000417919 */ /* 0x000eae0000002100 */
[----:B------:R-:W3:Y:S01]  /*0020*/  S2UR UR12, SR_CgaCtaId ;  /* 0x00000000000c79c3 */ /* 0x000ee20000008800 */
[----:B------:R-:W-:Y:S01]  /*0030*/  UMOV UR10, 0x1 ;  /* 0x00000001000a7882 */ /* 0x000fe20000000000 */
[----:B------:R-:W-:Y:S01]  /*0040*/  UMOV UR26, 0x4 ;  /* 0x00000004001a7882 */ /* 0x000fe20000000000 */
[----:B------:R-:W4:Y:S01]  /*0050*/  LDCU.U8 UR7, c[0x0][0x382] ;  /* 0x00007040ff0777ac */ /* 0x000f220008000000 */
[----:B------:R-:W5:Y:S01]  /*0060*/  LDCU.U8 UR6, c[0x0][0x381] ;  /* 0x00007020ff0677ac */ /* 0x000f620008000000 */
[----:B---3--:R-:W-:Y:S01]  /*0070*/  ULEA.HI UR8, UR12, UR12, URZ, 0x1 ;  /* 0x0000000c0c087291 */ /* 0x008fe2000f8f08ff */
[----:B--2---:R-:W-:-:S04]  /*0080*/  SHF.R.U32.HI R65, RZ, 0x5, R65 ;  /* 0x00000005ff417819 */ /* 0x004fc80000011641 */
[C---:B------:R-:W-:Y:S02]  /*0090*/  R2UR UR4, R65.reuse ;  /* 0x00000000410472ca */ /* 0x040fe400000e0000 */
[----:B------:R-:W-:-:S11]  /*00a0*/  ISETP.NE.AND P0, PT, R65, 0x5, PT ;  /* 0x000000054100780c */ /* 0x000fd60003f05270 */
[----:B------:R-:W-:Y:S01]  /*00b0*/  UISETP.NE.AND UP6, UPT, UR4, URZ, UPT ;  /* 0x000000ff0400728c */ /* 0x000fe2000bfc5270 */
[----:B------:R-:W2:Y:S10]  /*00c0*/  LDCU UR4, c[0x0][0x36c] ;  /* 0x00006d80ff0477ac */ /* 0x000eb40008000800 */
[----:B------:R-:W-:Y:S01]  /*00d0*/  @!UP6 UMOV UR5, 0x400 ;  /* 0x000004000005e882 */ /* 0x000fe20000000000 */
[----:B------:R-:W-:-:S04]  /*00e0*/  @!UP6 UIADD3 UR10, UPT, UPT, -UR10, 0x100000, URZ ;  /* 0x001000000a0ae890 */ /* 0x000fc8000fffe1ff */
[----:B------:R-:W-:Y:S02]  /*00f0*/  @!UP6 USHF.L.U32 UR11, UR10, 0xb, URZ ;  /* 0x0000000b0a0be899 */ /* 0x000fe400080006ff */
[----:B------:R-:W-:Y:S02]  /*0100*/  @!UP6 USHF.L.U32 UR10, UR10, 0x1, URZ ;  /* 0x000000010a0ae899 */ /* 0x000fe400080006ff */
[----:B------:R-:W-:Y:S02]  /*0110*/  @!UP6 ULEA UR5, UR12, UR5, 0x18 ;  /* 0x000000050c05e291 */ /* 0x000fe4000f8ec0ff */
[----:B------:R-:W-:-:S04]  /*0120*/  @!UP6 UIADD3 UR26, UPT, UPT, -UR26, 0x100000, URZ ;  /* 0x001000001a1ae890 */ /* 0x000fc8000fffe1ff */
[----:B------:R-:W-:Y:S02]  /*0130*/  @!UP6 USHF.L.U32 UR27, UR26, 0xb, URZ ;  /* 0x0000000b1a1be899 */ /* 0x000fe400080006ff */
[----:B------:R-:W-:Y:S01]  /*0140*/  @!UP6 USHF.L.U32 UR26, UR26, 0x1, URZ ;  /* 0x000000011a1ae899 */ /* 0x000fe200080006ff */
[----:B-12-45:R-:W-:Y:S11]  /*0150*/  @P0 BRA `(.L_x_0) ;  /* 0x0000000000500947 */ /* 0x036ff60003800000 */
[----:B------:R-:W1:Y:S02]  /*0160*/  LDCU.64 UR14, c[0x0][0x348] ;  /* 0x00006900ff0e77ac */ /* 0x000e640008000a00 */
[----:B-1----:R-:W-:Y:S02]  /*0170*/  UIADD3 UR24, UP5, UPT, UR14, 0x40, URZ ;  /* 0x000000400e187890 */ /* 0x002fe4000ffbe0ff */
[----:B------:R-:W-:Y:S02]  /*0180*/  UIADD3 UR22, UP4, UPT, UR14, 0xc0, URZ ;  /* 0x000000c00e167890 */ /* 0x000fe4000ff9e0ff */
[----:B------:R-:W-:Y:S02]  /*0190*/  UIADD3 UR20, UP3, UPT, UR14, 0x140, URZ ;  /* 0x000001400e147890 */ /* 0x000fe4000ff7e0ff */
[----:B------:R-:W-:Y:S02]  /*01a0*/  UIADD3 UR18, UP2, UPT, UR14, 0x1c0, URZ ;  /* 0x000001c00e127890 */ /* 0x000fe4000ff5e0ff */
[----:B------:R-:W-:-:S02]  /*01b0*/  UIADD3 UR16, UP1, UPT, UR14, 0x240, URZ ;  /* 0x000002400e107890 */ /* 0x000fc4000ff3e0ff */
[----:B------:R-:W-:Y:S02]  /*01c0*/  UIADD3.X UR25, UPT, UPT, URZ, UR15, URZ, UP5, !UPT ;  /* 0x0000000fff197290 */ /* 0x000fe4000affe4ff */
[----:B------:R-:W-:Y:S02]  /*01d0*/  UIADD3 UR14, UP0, UPT, UR14, 0x2c0, URZ ;  /* 0x000002c00e0e7890 */ /* 0x000fe4000ff1e0ff */
[----:B------:R-:W-:Y:S02]  /*01e0*/  UIADD3.X UR23, UPT, UPT, URZ, UR15, URZ, UP4, !UPT ;  /* 0x0000000fff177290 */ /* 0x000fe4000a7fe4ff */
[----:B------:R-:W-:Y:S02]  /*01f0*/  UIADD3.X UR21, UPT, UPT, URZ, UR15, URZ, UP3, !UPT ;  /* 0x0000000fff157290 */ /* 0x000fe40009ffe4ff */
[----:B------:R-:W-:Y:S01]  /*0200*/  UIADD3.X UR19, UPT, UPT, URZ, UR15, URZ, UP2, !UPT ;  /* 0x0000000fff137290 */ /* 0x000fe200097fe4ff */
[----:B------:R1:W-:Y:S01]  /*0210*/  UTMACCTL.PF [UR24] ;  /* 0x00000000180079b9 */ /* 0x0003e20008040000 */
[----:B------:R-:W-:-:S03]  /*0220*/  UIADD3.X UR17, UPT, UPT, URZ, UR15, URZ, UP1, !UPT ;  /* 0x0000000fff117290 */ /* 0x000fc60008ffe4ff */
[----:B------:R1:W-:Y:S01]  /*0230*/  UTMACCTL.PF [UR22] ;  /* 0x00000000160079b9 */ /* 0x0003e20008040000 */
[----:B------:R-:W-:Y:S01]  /*0240*/  UIADD3.X UR15, UPT, UPT, URZ, UR15, URZ, UP0, !UPT ;  /* 0x0000000fff0f7290 */ /* 0x000fe200087fe4ff */
[----:B------:R1:W-:Y:S02]  /*0250*/  UTMACCTL.PF [UR20] ;  /* 0x00000000140079b9 */ /* 0x0003e40008040000 */
[----:B------:R1:W-:Y:S02]  /*0260*/  UTMACCTL.PF [UR18] ;  /* 0x00000000120079b9 */ /* 0x0003e40008040000 */
[----:B------:R1:W-:Y:S04]  /*0270*/  UTMACCTL.PF [UR16] ;  /* 0x00000000100079b9 */ /* 0x0003e80008040000 */
[----:B------:R1:W-:Y:S02]  /*0280*/  UTMACCTL.PF [UR14] ;  /* 0x000000000e0079b9 */ /* 0x0003e40008040000 */
[----:B-1----:R-:W-:Y:S01]  /*0290*/  NOP ;  /* 0x0000000000007918 */ /* 0x002fe20000000000 */
.L_x_0:
[----:B------:R-:W-:Y:S05]  /*02a0*/  BRA.U UP6, `(.L_x_1) ;  /* 0x0000000106407547 */ /* 0x000fea000b800000 */
[----:B------:R-:W-:Y:S01]  /*02b0*/  UMOV UR14, 0x400 ;  /* 0x00000400000e7882 */ /* 0x000fe20000000000 */
[----:B------:R-:W-:Y:S01]  /*02c0*/  UMOV UR13, 0x1 ;  /* 0x00000001000d7882 */ /* 0x000fe20000000000 */
[----:B------:R-:W-:Y:S01]  /*02d0*/  UMOV UR9, 0x2 ;  /* 0x0000000200097882 */ /* 0x000fe20000000000 */
[----:B------:R-:W-:Y:S02]  /*02e0*/  ULEA UR14, UR12, UR14, 0x18 ;  /* 0x0000000e0c0e7291 */ /* 0x000fe4000f8ec0ff */
[----:B------:R-:W-:-:S04]  /*02f0*/  UIADD3 UR16, UPT, UPT, -UR13, 0x100000, URZ ;  /* 0x001000000d107890 */ /* 0x000fc8000fffe1ff */
[----:B------:R-:W-:Y:S02]  /*0300*/  USHF.L.U32 UR17, UR16, 0xb, URZ ;  /* 0x0000000b10117899 */ /* 0x000fe400080006ff */
[----:B------:R-:W-:Y:S02]  /*0310*/  USHF.L.U32 UR16, UR16, 0x1, URZ ;  /* 0x0000000110107899 */ /* 0x000fe400080006ff */
[----:B------:R-:W-:-:S04]  /*0320*/  UIADD3 UR18, UPT, UPT, -UR9, 0x100000, URZ ;  /* 0x0010000009127890 */ /* 0x000fc8000fffe1ff */
[----:B------:R-:W-:Y:S02]  /*0330*/  USHF.L.U32 UR19, UR18, 0xb, URZ ;  /* 0x0000000b12137899 */ /* 0x000fe400080006ff */
[----:B------:R-:W-:Y:S01]  /*0340*/  USHF.L.U32 UR18, UR18, 0x1, URZ ;  /* 0x0000000112127899 */ /* 0x000fe200080006ff */
[----:B------:R-:W1:Y:S03]  /*0350*/  FENCE.VIEW.ASYNC.S ;  /* 0x00000000000073c6 */ /* 0x000e660000000000 */
[----:B-1----:R1:W2:Y:S01]  /*0360*/  SYNCS.EXCH.64 URZ, [UR14], UR16 ;  /* 0x000000100eff75b2 */ /* 0x0022a20008000100 */
[----:B------:R1:W3:Y:S07]  /*0370*/  SYNCS.EXCH.64 URZ, [UR14+0x8], UR16 ;  /* 0x000008100eff75b2 */ /* 0x0002ee0008000100 */
[----:B------:R1:W4:Y:S01]  /*0380*/  SYNCS.EXCH.64 URZ, [UR14+0x10], UR18 ;  /* 0x000010120eff75b2 */ /* 0x0003220008000100 */
[----:B------:R1:W5:Y:S01]  /*0390*/  SYNCS.EXCH.64 URZ, [UR14+0x18], UR18 ;  /* 0x000018120eff75b2 */ /* 0x0003620008000100 */
[----:B------:R-:W-:Y:S01]  /*03a0*/  NOP ;  /* 0x0000000000007918 */ /* 0x000fe20000000000 */
.L_x_1:
[----:B------:R-:W-:Y:S01]  /*03b0*/  UISETP.EQ.U32.AND UP0, UPT, UR4, 0x1, UPT ;  /* 0x000000010400788c */ /* 0x000fe2000bf02070 */
[----:B------:R-:W1:Y:S02]  /*03c0*/  FENCE.VIEW.ASYNC.S ;  /* 0x00000000000073c6 */ /* 0x000e640000000000 */
[----:B-1----:R1:W5:Y:S01]  /*03d0*/  @!UP6 SYNCS.EXCH.64 URZ, [UR5+0x20], UR10 ;  /* 0x0000200a05ffe5b2 */ /* 0x0023620008000100 */
[----:B------:R-:W-:Y:S02]  /*03e0*/  ULOP3.LUT UR8, UR8, 0xfffffffe, URZ, 0xc0, !UPT ;  /* 0xfffffffe08087892 */ /* 0x000fe4000f8ec0ff */
[----:B------:R-:W-:Y:S02]  /*03f0*/  ULOP3.LUT UR7, UR7, 0x1, URZ, 0xc0, !UPT ;  /* 0x0000000107077892 */ /* 0x000fe4000f8ec0ff */
[----:B------:R-:W-:Y:S02]  /*0400*/  ULOP3.LUT UR6, UR6, 0x1, URZ, 0xc0, !UPT ;  /* 0x0000000106067892 */ /* 0x000fe4000f8ec0ff */
[----:B------:R-:W-:Y:S01]  /*0410*/  UIADD3 UR28, UPT, UPT, -UR8, UR12, URZ ;  /* 0x0000000c081c7290 */ /* 0x000fe2000fffe1ff */
[----:B------:R-:W-:Y:S01]  /*0420*/  UMOV UR29, 0x1 ;  /* 0x00000001001d7882 */ /* 0x000fe20000000000 */
[----:B------:R-:W-:-:S02]  /*0430*/  UISETP.NE.U32.AND UP5, UPT, UR7, 0x1, UPT ;  /* 0x000000010700788c */ /* 0x000fc4000bfa5070 */
[----:B------:R-:W-:Y:S02]  /*0440*/  USHF.L.U32 UR29, UR29, UR28, URZ ;  /* 0x0000001c1d1d7299 */ /* 0x000fe400080006ff */
[----:B------:R-:W-:Y:S01]  /*0450*/  UISETP.NE.U32.AND UP4, UPT, UR6, 0x1, UPT ;  /* 0x000000010600788c */ /* 0x000fe2000bf85070 */
[----:B------:R1:W4:Y:S01]  /*0460*/  @!UP6 SYNCS.EXCH.64 URZ, [UR5+0x28], UR26 ;  /* 0x0000281a05ffe5b2 */ /* 0x0003220008000100 */
[----:B------:R-:W-:Y:S01]  /*0470*/  NOP ;  /* 0x0000000000007918 */ /* 0x000fe20000000000 */
[----:B------:R-:W-:Y:S08]  /*0480*/  BRA.U !UP0, `(.L_x_2) ;  /* 0x0000000108087547 */ /* 0x000ff0000b800000 */
[----:B--2345:R-:W-:Y:S01]  /*0490*/  UCGABAR_ARV ;  /* 0x00000000000079c7 */ /* 0x03cfe20008000000 */
[----:B------:R-:W-:Y:S05]  /*04a0*/  BRA `(.L_x_3) ;  /* 0x0000000000047947 */ /* 0x000fea0003800000 */
.L_x_2:
[----:B--2345:R-:W-:Y:S01]  /*04b0*/  NOP ;  /* 0x0000000000007918 */ /* 0x03cfe20000000000 */
.L_x_3:
[----:B------:R-:W-:Y:S05]  /*04c0*/  BRA.U !UP0, `(.L_x_4) ;  /* 0x00000001080c7547 */ /* 0x000fea000b800000 */
[----:B------:R-:W-:Y:S01]  /*04d0*/  UCGABAR_WAIT ;  /* 0x0000000000007dc7 */ /* 0x000fe20008000000 */
[----:B------:R-:W-:Y:S01]  /*04e0*/  CCTL.IVALL ;  /* 0x00000000ff00798f */ /* 0x000fe20002000000 */
[----:B------:R-:W-:Y:S05]  /*04f0*/  BRA `(.L_x_5) ;  /* 0x0000000000047947 */ /* 0x000fea0003800000 */
.L_x_4:
[----:B------:R-:W-:Y:S06]  /*0500*/  BAR.SYNC.DEFER_BLOCKING 0x0 ;  /* 0x0000000000007b1d */ /* 0x000fec0000010000 */
.L_x_5:
[----:B------:R-:W2:Y:S01]  /*0510*/  LDCU.U8 UR23, c[0x0][0x6c8] ;  /* 0x0000d900ff1777ac */ /* 0x000ea20008000000 */
[----:B------:R-:W3:Y:S01]  /*0520*/  LDCU.U8 UR22, c[0x0][0x6c9] ;  /* 0x0000d920ff1677ac */ /* 0x000ee20008000000 */
[----:B------:R-:W4:Y:S01]  /*0530*/  LDCU.U8 UR21, c[0x0][0x6d4] ;  /* 0x0000da80ff1577ac */ /* 0x000f220008000000 */
[----:B------:R-:W5:Y:S01]  /*0540*/  LDCU.U8 UR15, c[0x0][0x6d5] ;  /* 0x0000daa0ff0f77ac */ /* 0x000f620008000000 */
[----:B------:R-:W1:Y:S01]  /*0550*/  LDCU.U8 UR14, c[0x0][0x6e0] ;  /* 0x0000dc00ff0e77ac */ /* 0x000e620008000000 */
[----:B------:R-:W1:Y:S01]  /*0560*/  LDCU.U8 UR13, c[0x0][0x6e1] ;  /* 0x0000dc20ff0d77ac */ /* 0x000e620008000000 */
[----:B------:R-:W-:Y:S05]  /*0570*/  @P0 BRA `(.L_x_6) ;  /* 0x0000000800700947 */ /* 0x000fea0003800000 */
[----:B------:R-:W5:Y:S01]  /*0580*/  S2UR UR39, SR_CTAID.Z ;  /* 0x00000000002779c3 */ /* 0x000f620000002700 */
[----:B------:R-:W-:Y:S01]  /*0590*/  HFMA2 R3, -RZ, RZ, 0, 5.9604644775390625e-08 ;  /* 0x00000001ff037431 */ /* 0x000fe200000001ff */
[----:B------:R-:W-:Y:S01]  /*05a0*/  UMOV UR38, 0x1 ;  /* 0x0000000100267882 */ /* 0x000fe20000000000 */
[----:B-----5:R-:W-:-:S09]  /*05b0*/  UISETP.GT.U32.AND UP0, UPT, UR39, 0xff, UPT ;  /* 0x000000ff2700788c */ /* 0x020fd2000bf04070 */
[----:B------:R-:W-:Y:S05]  /*05c0*/  BRA.U UP0, `(.L_x_7) ;  /* 0x0000000900247547 */ /* 0x000fea000b800000 */
[----:B-1----:R-:W1:Y:S01]  /*05d0*/  LDCU.64 UR4, c[0x0][0x6c0] ;  /* 0x0000d800ff0477ac */ /* 0x002e620008000a00 */
[----:B------:R-:W5:Y:S01]  /*05e0*/  S2UR UR33, SR_CgaCtaId ;  /* 0x00000000002179c3 */ /* 0x000f620000008800 */
[----:B------:R-:W4:Y:S01]  /*05f0*/  LDCU UR8, c[0x0][0x6d0] ;  /* 0x0000da00ff0877ac */ /* 0x000f220008000800 */
[----:B------:R-:W3:Y:S06]  /*0600*/  LDCU UR10, c[0x0][0x374] ;  /* 0x00006e80ff0a77ac */ /* 0x000eec0008000800 */
[----:B------:R-:W2:Y:S01]  /*0610*/  S2UR UR34, SR_CTAID.X ;  /* 0x00000000002279c3 */ /* 0x000ea20000002500 */
[----:B------:R-:W2:Y:S01]  /*0620*/  LDCU.64 UR48, c[0x0][0x348] ;  /* 0x00006900ff3077ac */ /* 0x000ea20008000a00 */
[----:B------:R-:W-:Y:S01]  /*0630*/  UMOV UR36, URZ ;  /* 0x000000ff00247c82 */ /* 0x000fe20008000000 */
[----:B------:R-:W-:Y:S01]  /*0640*/  UMOV UR38, 0x1 ;  /* 0x0000000100267882 */ /* 0x000fe20000000000 */
[----:B-1----:R-:W-:-:S04]  /*0650*/  UIMAD.WIDE.U32 UR6, UR39, UR5, URZ ;  /* 0x00000005270672a5 */ /* 0x002fc8000f8e00ff */
[----:B------:R-:W-:-:S04]  /*0660*/  UIADD3 UR5, UPT, UPT, UR39, -UR7, URZ ;  /* 0x8000000727057290 */ /* 0x000fc8000fffe0ff */
[----:B--2---:R-:W-:-:S04]  /*0670*/  USHF.R.U32.HI UR5, URZ, UR23, UR5 ;  /* 0x00000017ff057299 */ /* 0x004fc80008011605 */
[----:B------:R-:W-:-:S04]  /*0680*/  UIADD3 UR5, UPT, UPT, UR7, UR5, URZ ;  /* 0x0000000507057290 */ /* 0x000fc8000fffe0ff */
[----:B---3--:R-:W-:-:S04]  /*0690*/  USHF.R.U32.HI UR6, URZ, UR22, UR5 ;  /* 0x00000016ff067299 */ /* 0x008fc80008011605 */
[----:B------:R-:W-:-:S04]  /*06a0*/  UIADD3 UR6, UPT, UPT, -UR6, URZ, URZ ;  /* 0x000000ff06067290 */ /* 0x000fc8000fffe1ff */
[----:B------:R-:W-:Y:S01]  /*06b0*/  UIMAD UR6, UR6, UR4, UR39 ;  /* 0x00000004060672a4 */ /* 0x000fe2000f8e0227 */
[----:B------:R-:W1:Y:S03]  /*06c0*/  LDCU.64 UR4, c[0x0][0x6d8] ;  /* 0x0000db00ff0477ac */ /* 0x000e660008000a00 */
[----:B----4-:R-:W-:-:S04]  /*06d0*/  UIMAD.WIDE.U32 UR8, UR6, UR8, URZ ;  /* 0x00000008060872a5 */ /* 0x010fc8000f8e00ff */
[----:B------:R-:W-:-:S04]  /*06e0*/  UIADD3 UR7, UPT, UPT, UR6, -UR9, URZ ;  /* 0x8000000906077290 */ /* 0x000fc8000fffe0ff */
[----:B------:R-:W-:-:S03]  /*06f0*/  USHF.R.U32.HI UR7, URZ, UR21, UR7 ;  /* 0x00000015ff077299 */ /* 0x000fc60008011607 */
[----:B------:R-:W2:Y:S01]  /*0700*/  LDCU UR8, c[0x0][0x370] ;  /* 0x00006e00ff0877ac */ /* 0x000ea20008000800 */
[----:B------:R-:W-:Y:S01]  /*0710*/  UIADD3 UR7, UPT, UPT, UR9, UR7, URZ ;  /* 0x0000000709077290 */ /* 0x000fe2000fffe0ff */
[----:B------:R-:W3:Y:S03]  /*0720*/  LDCU UR37, c[0x0][0x378] ;  /* 0x00006f00ff2577ac */ /* 0x000ee60008000800 */
[----:B------:R-:W-:-:S04]  /*0730*/  USHF.R.U32.HI UR7, URZ, UR15, UR7 ;  /* 0x0000000fff077299 */ /* 0x000fc80008011607 */
[----:B-1----:R-:W-:Y:S02]  /*0740*/  UIMAD.WIDE.U32 UR16, UR7, UR5, URZ ;  /* 0x00000005071072a5 */ /* 0x002fe4000f8e00ff */
[----:B--2---:R-:W-:-:S05]  /*0750*/  UIMAD UR8, UR10, UR8, URZ ;  /* 0x000000080a0872a4 */ /* 0x004fca000f8e02ff */
[----:B------:R-:W-:Y:S02]  /*0760*/  UMOV UR5, UR17 ;  /* 0x0000001100057c82 */ /* 0x000fe40008000000 */
[----:B------:R-:W-:Y:S02]  /*0770*/  UIADD3 UR9, UPT, UPT, UR7, -UR5, URZ ;  /* 0x8000000507097290 */ /* 0x000fe4000fffe0ff */
[----:B---3--:R-:W-:Y:S02]  /*0780*/  UIMAD UR37, UR8, UR37, URZ ;  /* 0x00000025082572a4 */ /* 0x008fe4000f8e02ff */
[----:B------:R-:W-:Y:S02]  /*0790*/  USHF.R.U32.HI UR9, URZ, UR14, UR9 ;  /* 0x0000000eff097299 */ /* 0x000fe40008011609 */
[----:B------:R-:W-:Y:S02]  /*07a0*/  ULEA.HI UR37, UR37, UR37, URZ, 0x1 ;  /* 0x0000002525257291 */ /* 0x000fe4000f8f08ff */
[----:B------:R-:W-:Y:S01]  /*07b0*/  UIADD3 UR9, UPT, UPT, UR5, UR9, URZ ;  /* 0x0000000905097290 */ /* 0x000fe2000fffe0ff */
[----:B------:R-:W1:Y:S03]  /*07c0*/  LDCU UR5, c[0x0][0x6cc] ;  /* 0x0000d980ff0577ac */ /* 0x000e660008000800 */
[----:B------:R-:W-:Y:S01]  /*07d0*/  USHF.R.U32.HI UR9, URZ, UR13, UR9 ;  /* 0x0000000dff097299 */ /* 0x000fe20008011609 */
[----:B------:R-:W-:Y:S01]  /*07e0*/  UMOV UR8, 0x400 ;  /* 0x0000040000087882 */ /* 0x000fe20000000000 */
[----:B------:R-:W-:-:S02]  /*07f0*/  USHF.R.S32.HI UR37, URZ, 0x1, UR37 ;  /* 0x00000001ff257899 */ /* 0x000fc40008011425 */
[----:B------:R-:W-:Y:S02]  /*0800*/  UIADD3 UR9, UPT, UPT, -UR9, URZ, URZ ;  /* 0x000000ff09097290 */ /* 0x000fe4000fffe1ff */
[----:B-----5:R-:W-:Y:S02]  /*0810*/  ULEA UR33, UR33, UR8, 0x18 ;  /* 0x0000000821217291 */ /* 0x020fe4000f8ec0ff */
[----:B------:R-:W-:Y:S02]  /*0820*/  UIMAD UR4, UR9, UR4, UR7 ;  /* 0x00000004090472a4 */ /* 0x000fe4000f8e0207 */
[----:B------:R-:W-:-:S04]  /*0830*/  UIADD3 UR7, UPT, UPT, -UR7, URZ, URZ ;  /* 0x000000ff07077290 */ /* 0x000fc8000fffe1ff */
[----:B-1----:R-:W-:-:S12]  /*0840*/  UIMAD UR5, UR7, UR5, UR6 ;  /* 0x00000005070572a4 */ /* 0x002fd8000f8e0206 */
.L_x_11:
[----:B------:R-:W-:Y:S01]  /*0850*/  USHF.L.U32 UR6, UR38, 0x1f, URZ ;  /* 0x0000001f26067899 */ /* 0x000fe200080006ff */
[----:B------:R-:W-:Y:S01]  /*0860*/  HFMA2 R2, -RZ, RZ, 0, -16 ;  /* 0x0000cc00ff027431 */ /* 0x000fe200000001ff */
[----:B------:R-:W-:Y:S02]  /*0870*/  ULEA UR7, UR36, UR33, 0x3 ;  /* 0x0000002124077291 */ /* 0x000fe4000f8e18ff */
[----:B------:R-:W-:Y:S02]  /*0880*/  UIADD3 UR20, UPT, UPT, UR5, UR5, URZ ;  /* 0x0000000505147290 */ /* 0x000fe4000fffe0ff */
[----:B------:R-:W-:Y:S01]  /*0890*/  MOV R0, UR6 ;  /* 0x0000000600007c02 */ /* 0x000fe20008000f00 */
[----:B------:R-:W-:Y:S02]  /*08a0*/  UIADD3 UR46, UP3, UPT, UR48, 0x40, URZ ;  /* 0x00000040302e7890 */ /* 0x000fe4000ff7e0ff */
[----:B------:R-:W-:Y:S02]  /*08b0*/  UIADD3 UR44, UP2, UPT, UR48, 0xc0, URZ ;  /* 0x000000c0302c7890 */ /* 0x000fe4000ff5e0ff */
[----:B-1----:R1:W2:Y:S01]  /*08c0*/  SYNCS.PHASECHK.TRANS64.TRYWAIT P2, [UR7+0x10], R0 ;  /* 0x00001000ff0075a7 */ /* 0x0022a20008041107 */
[----:B------:R-:W-:-:S02]  /*08d0*/  ULEA UR7, UR4, UR28, 0x1 ;  /* 0x0000001c04077291 */ /* 0x000fc4000f8e08ff */
[----:B------:R-:W-:Y:S02]  /*08e0*/  UIADD3 UR42, UP1, UPT, UR48, 0x140, URZ ;  /* 0x00000140302a7890 */ /* 0x000fe4000ff3e0ff */
[----:B------:R-:W-:Y:S02]  /*08f0*/  UIADD3 UR40, UP0, UPT, UR48, 0x1c0, URZ ;  /* 0x000001c030287890 */ /* 0x000fe4000ff1e0ff */
[----:B------:R-:W-:Y:S02]  /*0900*/  ULOP3.LUT UR20, UR20, 0x1, UR34, 0xf8, !UPT ;  /* 0x0000000114147892 */ /* 0x000fe4000f8ef822 */
[----:B------:R-:W-:Y:S02]  /*0910*/  UIADD3 UR12, UPT, UPT, UR28, UR4, UR4 ;  /* 0x000000041c0c7290 */ /* 0x000fe4000fffe004 */
[----:B------:R-:W-:Y:S02]  /*0920*/  UIADD3.X UR47, UPT, UPT, URZ, UR49, URZ, UP3, !UPT ;  /* 0x00000031ff2f7290 */ /* 0x000fe40009ffe4ff */
[----:B------:R-:W-:-:S02]  /*0930*/  UIADD3.X UR45, UPT, UPT, URZ, UR49, URZ, UP2, !UPT ;  /* 0x00000031ff2d7290 */ /* 0x000fc400097fe4ff */
[----:B------:R-:W-:Y:S02]  /*0940*/  UIADD3.X UR43, UPT, UPT, URZ, UR49, URZ, UP1, !UPT ;  /* 0x00000031ff2b7290 */ /* 0x000fe40008ffe4ff */
[----:B------:R-:W-:Y:S02]  /*0950*/  UIADD3.X UR41, UPT, UPT, URZ, UR49, URZ, UP0, !UPT ;  /* 0x00000031ff297290 */ /* 0x000fe400087fe4ff */
[----:B------:R-:W-:Y:S02]  /*0960*/  USHF.L.U32 UR7, UR7, 0x7, URZ ;  /* 0x0000000707077899 */ /* 0x000fe400080006ff */
[----:B------:R-:W-:Y:S01]  /*0970*/  USHF.L.U32 UR27, UR20, 0x7, URZ ;  /* 0x00000007141b7899 */ /* 0x000fe200080006ff */
[----:B------:R-:W-:Y:S01]  /*0980*/  UMOV UR35, URZ ;  /* 0x000000ff00237c82 */ /* 0x000fe20008000000 */
[----:B------:R-:W-:Y:S01]  /*0990*/  UMOV UR18, URZ ;  /* 0x000000ff00127c82 */ /* 0x000fe20008000000 */
[----:B-1----:R-:W-:-:S09]  /*09a0*/  UMOV UR10, URZ ;  /* 0x000000ff000a7c82 */ /* 0x002fd20008000000 */
.L_x_10:
[----:B---3--:R-:W-:Y:S02]  /*09b0*/  ULEA UR25, UR36, UR33, 0x3 ;  /* 0x0000002124197291 */ /* 0x008fe4000f8e18ff */
[----:B------:R-:W-:Y:S02]  /*09c0*/  USHF.L.U32 UR26, UR35, 0x7, URZ ;  /* 0x00000007231a7899 */ /* 0x000fe400080006ff */
[----:B------:R-:W-:Y:S02]  /*09d0*/  ULEA UR24, UR36, UR33, 0xe ;  /* 0x0000002124187291 */ /* 0x000fe4000f8e70ff */
[----:B------:R-:W-:Y:S02]  /*09e0*/  ULEA UR31, UR36, UR28, 0x1 ;  /* 0x0000001c241f7291 */ /* 0x000fe4000f8e08ff */
[----:B------:R-:W-:Y:S02]  /*09f0*/  ULEA UR16, UR36, UR33, 0xa ;  /* 0x0000002124107291 */ /* 0x000fe4000f8e50ff */
[----:B------:R-:W-:-:S02]  /*0a00*/  ULEA UR8, UR36, UR28, 0x1 ;  /* 0x0000001c24087291 */ /* 0x000fc4000f8e08ff */
[----:B------:R-:W-:Y:S02]  /*0a10*/  UIADD3 UR11, UPT, UPT, UR36, 0x1, URZ ;  /* 0x00000001240b7890 */ /* 0x000fe4000fffe0ff */
[----:B------:R-:W-:Y:S02]  /*0a20*/  UISETP.GT.U32.AND UP0, UPT, UR35, 0x1e, UPT ;  /* 0x0000001e2300788c */ /* 0x000fe4000bf04070 */
[----:B------:R-:W-:Y:S02]  /*0a30*/  UIADD3 UR19, UPT, UPT, UR35, UR35, URZ ;  /* 0x0000002323137290 */ /* 0x000fe4000fffe0ff */
[----:B------:R-:W-:Y:S02]  /*0a40*/  ULEA UR31, UR31, UR33, 0xe ;  /* 0x000000211f1f7291 */ /* 0x000fe4000f8e70ff */
[----:B------:R-:W-:Y:S02]  /*0a50*/  ULEA UR8, UR8, UR33, 0xa ;  /* 0x0000002108087291 */ /* 0x000fe4000f8e50ff */
[----:B------:R-:W-:-:S02]  /*0a60*/  UIADD3 UR24, UPT, UPT, UR24, 0x18400, URZ ;  /* 0x0001840018187890 */ /* 0x000fc4000fffe0ff */
[----:B------:R-:W-:Y:S02]  /*0a70*/  UIADD3 UR16, UPT, UPT, UR16, 0x30400, URZ ;  /* 0x0003040010107890 */ /* 0x000fe4000fffe0ff */
[----:B------:R-:W-:Y:S01]  /*0a80*/  UISETP.NE.AND UP1, UPT, UR11, 0x2, UPT ;  /* 0x000000020b00788c */ /* 0x000fe2000bf25270 */
[----:B------:R-:W-:Y:S01]  /*0a90*/  UMOV UR30, 0x30000 ;  /* 0x00030000001e7882 */ /* 0x000fe20000000000 */
[----:B------:R-:W-:Y:S01]  /*0aa0*/  UMOV UR5, UR25 ;  /* 0x0000001900057c82 */ /* 0x000fe20008000000 */
[----:B------:R-:W-:Y:S01]  /*0ab0*/  UMOV UR6, UR26 ;  /* 0x0000001a00067c82 */ /* 0x000fe20008000000 */
[----:B-12---:R-:W-:Y:S07]  /*0ac0*/  @P2 BRA `(.L_x_8) ;  /* 0x0000000000102947 */ /* 0x006fee0003800000 */
[----:B------:R-:W-:-:S06]  /*0ad0*/  USHF.L.U32 UR4, UR38, 0x1f, URZ ;  /* 0x0000001f26047899 */ /* 0x000fcc00080006ff */
[----:B------:R-:W-:-:S04]  /*0ae0*/  MOV R0, UR4 ;  /* 0x0000000400007c02 */ /* 0x000fc80008000f00 */
[----:B------:R-:W1:Y:S02]  /*0af0*/  SYNCS.PHASECHK.TRANS64.TRYWAIT P0, [UR25+0x10], R0 ;  /* 0x00001000ff0075a7 */ /* 0x000e640008001119 */
[----:B-1----:R-:W-:Y:S05]  /*0b00*/  @!P0 BRA `(.L_x_9) ;  /* 0x00000034001c8947 */ /* 0x002fea0003800000 */
.L_x_8:
[----:B------:R-:W-:Y:S02]  /*0b10*/  ELECT P1, URZ, PT ;  /* 0x0000000000ff782f */ /* 0x000fe40003820000 */
[----:B------:R-:W-:Y:S01]  /*0b20*/  PLOP3.LUT P0, PT, PT, PT, UP0, 0x80, 0x8 ;  /* 0x000000000008781c */ /* 0x000fe20003f0f008 */
[----:B------:R-:W-:Y:S01]  /*0b30*/  USEL UR4, URZ, 0x1, UP1 ;  /* 0x00000001ff047887 */ /* 0x000fe20008800000 */
[----:B------:R-:W-:Y:S01]  /*0b40*/  PLOP3.LUT P2, PT, PT, PT, PT, 0x80, 0x8 ;  /* 0x000000000008781c */ /* 0x000fe20003f4f070 */
[----:B------:R-:W-:Y:S02]  /*0b50*/  USEL UR36, UR11, URZ, UP1 ;  /* 0x000000ff0b247287 */ /* 0x000fe40008800000 */
[----:B------:R-:W-:Y:S02]  /*0b60*/  ULOP3.LUT UR38, UR38, UR4, URZ, 0x3c, !UPT ;  /* 0x0000000426267292 */ /* 0x000fe4000f8e3cff */
[----:B------:R-:W-:Y:S02]  /*0b70*/  UIADD3 UR4, UPT, UPT, UR31, 0x20400, URZ ;  /* 0x000204001f047890 */ /* 0x000fe4000fffe0ff */
[----:B------:R-:W-:-:S02]  /*0b80*/  UIADD3 UR8, UPT, UPT, UR8, 0x30c00, URZ ;  /* 0x00030c0008087890 */ /* 0x000fc4000fffe0ff */
[----:B------:R-:W-:Y:S01]  /*0b90*/  @!UP0 USHF.L.U32 UR31, UR38, 0x1f, URZ ;  /* 0x0000001f261f8899 */ /* 0x000fe200080006ff */
[----:B------:R3:W-:Y:S01]  /*0ba0*/  @P1 SYNCS.ARRIVE.TRANS64 RZ, [UR25], R2 ;  /* 0x00000002ffff19a7 */ /* 0x0007e20008000019 */
[----:B------:R-:W-:Y:S01]  /*0bb0*/  @!UP0 ULEA UR32, UR36, UR33, 0x3 ;  /* 0x0000002124208291 */ /* 0x000fe2000f8e18ff */
[----:B------:R3:W-:Y:S01]  /*0bc0*/  UTMALDG.2D [UR24], [UR46], desc[URZ] ;  /* 0x0000ff182e0075b4 */ /* 0x0007e20008009000 */
[----:B------:R-:W-:Y:S01]  /*0bd0*/  UMOV UR17, UR25 ;  /* 0x0000001900117c82 */ /* 0x000fe20008000000 */
[----:B------:R-:W-:Y:S01]  /*0be0*/  UMOV UR9, UR25 ;  /* 0x0000001900097c82 */ /* 0x000fe20008000000 */
[----:B-1----:R-:W-:Y:S01]  /*0bf0*/  IMAD.U32 R0, RZ, RZ, UR31 ;  /* 0x0000001fff007e24 */ /* 0x002fe2000f8e00ff */
[----:B------:R-:W-:Y:S01]  /*0c00*/  UMOV UR11, UR19 ;  /* 0x00000013000b7c82 */ /* 0x000fe20008000000 */
[----:B------:R-:W-:Y:S01]  /*0c10*/  UIADD3 UR35, UPT, UPT, UR35, 0x1, URZ ;  /* 0x0000000123237890 */ /* 0x000fe2000fffe0ff */
[----:B------:R3:W-:Y:S03]  /*0c20*/  UTMALDG.2D.MULTICAST [UR4], [UR44], UR30, desc[URZ] ;  /* 0x0000ff042c0073b4 */ /* 0x0007e6000800981e */
[----:B------:R-:W-:Y:S01]  /*0c30*/  UISETP.NE.AND UP0, UPT, UR35, 0x20, UPT ;  /* 0x000000202300788c */ /* 0x000fe2000bf05270 */
[----:B------:R3:W-:Y:S01]  /*0c40*/  UTMALDG.3D [UR16], [UR42], desc[URZ] ;  /* 0x0000ff102a0075b4 */ /* 0x0007e20008011000 */
[----:B------:R3:W-:Y:S01]  /*0c50*/  UTMALDG.3D.MULTICAST [UR8], [UR40], UR30, desc[URZ] ;  /* 0x0000ff08280073b4 */ /* 0x0007e2000801181e */
[----:B------:R3:W1:Y:S06]  /*0c60*/  @!P0 SYNCS.PHASECHK.TRANS64.TRYWAIT P2, [UR32+0x10], R0 ;  /* 0x00001000ff0085a7 */ /* 0x00066c0008041120 */
[----:B------:R-:W-:Y:S05]  /*0c70*/  BRA.U UP0, `(.L_x_10) ;  /* 0xfffffffd004c7547 */ /* 0x000fea000b83ffff */
[----:B---3--:R-:W2:Y:S01]  /*0c80*/  LDCU.64 UR4, c[0x0][0x6c0] ;  /* 0x0000d800ff0477ac */ /* 0x008ea20008000a00 */
[----:B------:R-:W-:-:S04]  /*0c90*/  UIADD3 UR39, UPT, UPT, UR37, UR39, URZ ;  /* 0x0000002725277290 */ /* 0x000fc8000fffe0ff */
[----:B------:R-:W-:Y:S02]  /*0ca0*/  UISETP.GE.AND UP0, UPT, UR39, 0x100, UPT ;  /* 0x000001002700788c */ /* 0x000fe4000bf06270 */
[----:B--2---:R-:W-:Y:S01]  /*0cb0*/  UIMAD.WIDE.U32 UR6, UR39, UR5, URZ ;  /* 0x00000005270672a5 */ /* 0x004fe2000f8e00ff */
[----:B------:R-:W2:Y:S03]  /*0cc0*/  LDCU UR5, c[0x0][0x6d0] ;  /* 0x0000da00ff0577ac */ /* 0x000ea60008000800 */
[----:B------:R-:W-:-:S04]  /*0cd0*/  UIADD3 UR6, UPT, UPT, UR39, -UR7, URZ ;  /* 0x8000000727067290 */ /* 0x000fc8000fffe0ff */
[----:B------:R-:W-:-:S04]  /*0ce0*/  USHF.R.U32.HI UR6, URZ, UR23, UR6 ;  /* 0x00000017ff067299 */ /* 0x000fc80008011606 */
[----:B------:R-:W-:-:S04]  /*0cf0*/  UIADD3 UR7, UPT, UPT, UR7, UR6, URZ ;  /* 0x0000000607077290 */ /* 0x000fc8000fffe0ff */
[----:B------:R-:W-:-:S04]  /*0d00*/  USHF.R.U32.HI UR7, URZ, UR22, UR7 ;  /* 0x00000016ff077299 */ /* 0x000fc80008011607 */
[----:B------:R-:W-:-:S04]  /*0d10*/  UIADD3 UR7, UPT, UPT, -UR7, URZ, URZ ;  /* 0x000000ff07077290 */ /* 0x000fc8000fffe1ff */
[----:B------:R-:W-:-:S04]  /*0d20*/  UIMAD UR7, UR4, UR7, UR39 ;  /* 0x00000007040772a4 */ /* 0x000fc8000f8e0227 */
[----:B--2---:R-:W-:Y:S01]  /*0d30*/  UIMAD.WIDE.U32 UR8, UR7, UR5, URZ ;  /* 0x00000005070872a5 */ /* 0x004fe2000f8e00ff */
[----:B------:R-:W2:Y:S03]  /*0d40*/  LDCU.64 UR4, c[0x0][0x6d8] ;  /* 0x0000db00ff0477ac */ /* 0x000ea60008000a00 */
[----:B------:R-:W-:-:S04]  /*0d50*/  UIADD3 UR6, UPT, UPT, UR7, -UR9, URZ ;  /* 0x8000000907067290 */ /* 0x000fc8000fffe0ff */
[----:B------:R-:W-:-:S04]  /*0d60*/  USHF.R.U32.HI UR6, URZ, UR21, UR6 ;  /* 0x00000015ff067299 */ /* 0x000fc80008011606 */
[----:B------:R-:W-:-:S04]  /*0d70*/  UIADD3 UR6, UPT, UPT, UR9, UR6, URZ ;  /* 0x0000000609067290 */ /* 0x000fc8000fffe0ff */
[----:B------:R-:W-:-:S04]  /*0d80*/  USHF.R.U32.HI UR6, URZ, UR15, UR6 ;  /* 0x0000000fff067299 */ /* 0x000fc80008011606 */
[----:B--2---:R-:W-:Y:S01]  /*0d90*/  UIMAD.WIDE.U32 UR8, UR6, UR5, URZ ;  /* 0x00000005060872a5 */ /* 0x004fe2000f8e00ff */
[----:B------:R-:W2:Y:S03]  /*0da0*/  LDCU UR5, c[0x0][0x6cc] ;  /* 0x0000d980ff0577ac */ /* 0x000ea60008000800 */
[----:B------:R-:W-:-:S04]  /*0db0*/  UIADD3 UR8, UPT, UPT, UR6, -UR9, URZ ;  /* 0x8000000906087290 */ /* 0x000fc8000fffe0ff */
[----:B------:R-:W-:-:S04]  /*0dc0*/  USHF.R.U32.HI UR8, URZ, UR14, UR8 ;  /* 0x0000000eff087299 */ /* 0x000fc80008011608 */
[----:B------:R-:W-:Y:S02]  /*0dd0*/  UIADD3 UR8, UPT, UPT, UR9, UR8, URZ ;  /* 0x0000000809087290 */ /* 0x000fe4000fffe0ff */
[----:B------:R-:W-:Y:S02]  /*0de0*/  UIADD3 UR9, UPT, UPT, -UR6, URZ, URZ ;  /* 0x000000ff06097290 */ /* 0x000fe4000fffe1ff */
[----:B------:R-:W-:Y:S02]  /*0df0*/  USHF.R.U32.HI UR8, URZ, UR13, UR8 ;  /* 0x0000000dff087299 */ /* 0x000fe40008011608 */
[----:B--2---:R-:W-:Y:S02]  /*0e00*/  UIMAD UR5, UR5, UR9, UR7 ;  /* 0x00000009050572a4 */ /* 0x004fe4000f8e0207 */
[----:B------:R-:W-:-:S04]  /*0e10*/  UIADD3 UR8, UPT, UPT, -UR8, URZ, URZ ;  /* 0x000000ff08087290 */ /* 0x000fc8000fffe1ff */
[----:B------:R-:W-:Y:S01]  /*0e20*/  UIMAD UR4, UR4, UR8, UR6 ;  /* 0x00000008040472a4 */ /* 0x000fe2000f8e0206 */
[----:B------:R-:W-:Y:S11]  /*0e30*/  BRA.U !UP0, `(.L_x_11) ;  /* 0xfffffff908847547 */ /* 0x000ff6000b83ffff */
[----:B------:R-:W-:-:S06]  /*0e40*/  UIADD3 UR36, UPT, UPT, UR36, 0x1, URZ ;  /* 0x0000000124247890 */ /* 0x000fcc000fffe0ff */
[----:B------:R-:W-:-:S07]  /*0e50*/  MOV R3, UR36 ;  /* 0x0000002400037c02 */ /* 0x000fce0008000f00 */
.L_x_7:
[----:B------:R-:W5:Y:S01]  /*0e60*/  S2UR UR12, SR_CgaCtaId ;  /* 0x00000000000c79c3 */ /* 0x000f620000008800 */
[----:B------:R-:W-:Y:S01]  /*0e70*/  ISETP.NE.AND P0, PT, R3, 0x2, PT ;  /* 0x000000020300780c */ /* 0x000fe20003f05270 */
[----:B------:R-:W-:-:S03]  /*0e80*/  UMOV UR4, 0x400 ;  /* 0x0000040000047882 */ /* 0x000fc60000000000 */
[----:B------:R-:W-:Y:S02]  /*0e90*/  SEL R0, RZ, 0x1, P0 ;  /* 0x00000001ff007807 */ /* 0x000fe40000000000 */
[----:B------:R-:W-:Y:S02]  /*0ea0*/  SEL R3, R3, RZ, P0 ;  /* 0x000000ff03037207 */ /* 0x000fe40000000000 */
[----:B------:R-:W-:-:S05]  /*0eb0*/  LOP3.LUT R0, R0, UR38, RZ, 0x3c, !PT ;  /* 0x0000002600007c12 */ /* 0x000fca000f8e3cff */
[----:B------:R-:W-:Y:S01]  /*0ec0*/  IMAD.U32 R4, R0, -0x80000000, RZ ;  /* 0x8000000000047824 */ /* 0x000fe200078e00ff */
[----:B-----5:R-:W-:-:S06]  /*0ed0*/  ULEA UR4, UR12, UR4, 0x18 ;  /* 0x000000040c047291 */ /* 0x020fcc000f8ec0ff */
[----:B------:R-:W-:-:S04]  /*0ee0*/  LEA R3, R3, UR4, 0x3 ;  /* 0x0000000403037c11 */ /* 0x000fc8000f8e18ff */
[----:B------:R-:W5:Y:S02]  /*0ef0*/  SYNCS.PHASECHK.TRANS64.TRYWAIT P0, [R3+URZ+0x10], R4 ;  /* 0x00001004030075a7 */ /* 0x000f6400080011ff */
[----:B-----5:R-:W-:Y:S05]  /*0f00*/  @!P0 BRA `(.L_x_12) ;  /* 0x00000030003c8947 */ /* 0x020fea0003800000 */
.L_x_39:
[----:B------:R-:W-:-:S13]  /*0f10*/  ELECT P0, URZ, PT ;  /* 0x0000000000ff782f */ /* 0x000fda0003800000 */
[----:B------:R-:W-:-:S04]  /*0f20*/  @P0 MOV R0, 0xcc00 ;  /* 0x0000cc0000000802 */ /* 0x000fc80000000f00 */
[----:B------:R5:W-:Y:S03]  /*0f30*/  @P0 SYNCS.ARRIVE.TRANS64 RZ, [R3+URZ], R0 ;  /* 0x0000000003ff09a7 */ /* 0x000be600080000ff */
.L_x_6:
[----:B------:R-:W-:-:S13]  /*0f40*/  ISETP.NE.AND P0, PT, R65, 0x4, PT ;  /* 0x000000044100780c */ /* 0x000fda0003f05270 */
[----:B------:R-:W-:Y:S05]  /*0f50*/  @P0 BRA `(.L_x_13) ;  /* 0x0000000800880947 */ /* 0x000fea0003800000 */
[----:B-1----:R-:W1:Y:S08]  /*0f60*/  S2UR UR27, SR_CTAID.Z ;  /* 0x00000000001b79c3 */ /* 0x002e700000002700 */
[----:B------:R-:W-:Y:S01]  /*0f70*/  BAR.SYNC.DEFER_BLOCKING 0x2, 0xa0 ;  /* 0x0082800000007b1d */ /* 0x000fe20000010000 */
[----:B-----5:R-:W-:Y:S01]  /*0f80*/  HFMA2 R3, -RZ, RZ, 0, 5.9604644775390625e-08 ;  /* 0x00000001ff037431 */ /* 0x020fe200000001ff */
[----:B-1----:R-:W-:-:S09]  /*0f90*/  UISETP.GT.U32.AND UP0, UPT, UR27, 0xff, UPT ;  /* 0x000000ff1b00788c */ /* 0x002fd2000bf04070 */
[----:B------:R-:W-:Y:S05]  /*0fa0*/  BRA.U UP0, `(.L_x_14) ;  /* 0x0000000900547547 */ /* 0x000fea000b800000 */
[----:B------:R-:W-:Y:S01]  /*0fb0*/  UMOV UR4, 0x400 ;  /* 0x0000040000047882 */ /* 0x000fe20000000000 */
[----:B------:R-:W1:Y:S01]  /*0fc0*/  LDCU UR6, c[0x0][0x374] ;  /* 0x00006e80ff0677ac */ /* 0x000e620008000800 */
[----:B------:R-:W-:Y:S01]  /*0fd0*/  MOV R3, 0x1 ;  /* 0x0000000100037802 */ /* 0x000fe20000000f00 */
[----:B------:R-:W-:Y:S01]  /*0fe0*/  ULEA UR12, UR12, UR4, 0x18 ;  /* 0x000000040c0c7291 */ /* 0x000fe2000f8ec0ff */
[----:B------:R-:W1:Y:S01]  /*0ff0*/  LDCU UR4, c[0x0][0x370] ;  /* 0x00006e00ff0477ac */ /* 0x000e620008000800 */
[----:B------:R-:W5:Y:S07]  /*1000*/  LDCU UR38, c[0x0][0x378] ;  /* 0x00006f00ff2677ac */ /* 0x000f6e0008000800 */
[----:B------:R-:W4:Y:S01]  /*1010*/  LDS R0, [UR12+0x38] ;  /* 0x0000380cff007984 */ /* 0x000f220008000800 */
[----:B------:R-:W-:Y:S01]  /*1020*/  UMOV UR5, 0x8c02000 ;  /* 0x08c0200000057882 */ /* 0x000fe20000000000 */
[----:B------:R-:W-:-:S02]  /*1030*/  USEL UR40, URZ, 0x4000, UP5 ;  /* 0x00004000ff287887 */ /* 0x000fc4000a800000 */
[----:B------:R-:W-:Y:S02]  /*1040*/  USEL UR5, UR5, 0x8c00000, !UP4 ;  /* 0x08c0000005057887 */ /* 0x000fe4000e000000 */
[----:B------:R-:W-:Y:S02]  /*1050*/  UIADD3 UR19, UPT, UPT, UR12, 0x30c00, URZ ;  /* 0x00030c000c137890 */ /* 0x000fe4000fffe0ff */
[----:B------:R-:W-:Y:S02]  /*1060*/  UIADD3 UR40, UPT, UPT, UR40, UR5, URZ ;  /* 0x0000000528287290 */ /* 0x000fe4000fffe0ff */
[----:B------:R-:W-:Y:S02]  /*1070*/  UIADD3 UR20, UPT, UPT, UR12, 0x30400, URZ ;  /* 0x000304000c147890 */ /* 0x000fe4000fffe0ff */
[----:B-1----:R-:W-:Y:S02]  /*1080*/  UIMAD UR4, UR6, UR4, URZ ;  /* 0x00000004060472a4 */ /* 0x002fe4000f8e02ff */
[----:B------:R-:W-:-:S02]  /*1090*/  UIADD3 UR24, UPT, UPT, UR12, 0x18400, URZ ;  /* 0x000184000c187890 */ /* 0x000fc4000fffe0ff */
[----:B-----5:R-:W-:Y:S02]  /*10a0*/  UIMAD UR38, UR4, UR38, URZ ;  /* 0x00000026042672a4 */ /* 0x020fe4000f8e02ff */
[----:B------:R-:W-:Y:S02]  /*10b0*/  UIADD3 UR25, UPT, UPT, UR12, 0x20400, URZ ;  /* 0x000204000c197890 */ /* 0x000fe4000fffe0ff */
[----:B------:R-:W-:Y:S02]  /*10c0*/  USHF.R.U32.HI UR19, URZ, 0x4, UR19 ;  /* 0x00000004ff137899 */ /* 0x000fe40008011613 */
[----:B------:R-:W-:Y:S02]  /*10d0*/  USHF.R.U32.HI UR20, URZ, 0x4, UR20 ;  /* 0x00000004ff147899 */ /* 0x000fe40008011614 */
[----:B------:R-:W-:Y:S02]  /*10e0*/  USHF.R.U32.HI UR24, URZ, 0x4, UR24 ;  /* 0x00000004ff187899 */ /* 0x000fe40008011618 */
[----:B------:R-:W-:-:S02]  /*10f0*/  USHF.R.U32.HI UR25, URZ, 0x4, UR25 ;  /* 0x00000004ff197899 */ /* 0x000fc40008011619 */
[----:B------:R-:W-:Y:S02]  /*1100*/  ULOP3.LUT UR32, UR29, 0x3, URZ, 0xfc, !UPT ;  /* 0x000000031d207892 */ /* 0x000fe4000f8efcff */
[----:B------:R-:W-:Y:S02]  /*1110*/  ULOP3.LUT UR19, UR19, 0x3fc0, URZ, 0xc0, !UPT ;  /* 0x00003fc013137892 */ /* 0x000fe4000f8ec0ff */
[----:B------:R-:W-:Y:S02]  /*1120*/  ULOP3.LUT UR20, UR20, 0x3fc0, URZ, 0xc0, !UPT ;  /* 0x00003fc014147892 */ /* 0x000fe4000f8ec0ff */
[----:B------:R-:W-:Y:S02]  /*1130*/  ULOP3.LUT UR24, UR24, 0x3fc0, URZ, 0xc0, !UPT ;  /* 0x00003fc018187892 */ /* 0x000fe4000f8ec0ff */
[----:B------:R-:W-:Y:S02]  /*1140*/  ULOP3.LUT UR25, UR25, 0x3fc0, URZ, 0xc0, !UPT ;  /* 0x00003fc019197892 */ /* 0x000fe4000f8ec0ff */
[----:B------:R-:W-:Y:S01]  /*1150*/  ULEA.HI UR38, UR38, UR38, URZ, 0x1 ;  /* 0x0000002626267291 */ /* 0x000fe2000f8f08ff */
[----:B----4-:R-:W-:Y:S01]  /*1160*/  R2UR UR39, R0 ;  /* 0x00000000002772ca */ /* 0x010fe200000e0000 */
[----:B------:R-:W-:-:S02]  /*1170*/  ULOP3.LUT UR29, UR29, 0xffff, URZ, 0xc0, !UPT ;  /* 0x0000ffff1d1d7892 */ /* 0x000fc4000f8ec0ff */
[----:B------:R-:W-:Y:S02]  /*1180*/  ULOP3.LUT UR32, UR32, 0xffff, URZ, 0xc0, !UPT ;  /* 0x0000ffff20207892 */ /* 0x000fe4000f8ec0ff */
[----:B------:R-:W-:Y:S02]  /*1190*/  UIADD3 UR30, UPT, UPT, UR12, 0x20, URZ ;  /* 0x000000200c1e7890 */ /* 0x000fe4000fffe0ff */
[----:B------:R-:W-:Y:S02]  /*11a0*/  ULOP3.LUT UR19, UR19, 0x10000, URZ, 0xfc, !UPT ;  /* 0x0001000013137892 */ /* 0x000fe4000f8efcff */
[----:B------:R-:W-:Y:S02]  /*11b0*/  ULOP3.LUT UR20, UR20, 0x10000, URZ, 0xfc, !UPT ;  /* 0x0001000014147892 */ /* 0x000fe4000f8efcff */
[----:B------:R-:W-:Y:S02]  /*11c0*/  ULOP3.LUT UR24, UR24, 0x10000, URZ, 0xfc, !UPT ;  /* 0x0001000018187892 */ /* 0x000fe4000f8efcff */
[----:B------:R-:W-:-:S02]  /*11d0*/  UIADD3 UR10, UPT, UPT, UR39, 0x100, URZ ;  /* 0x00000100270a7890 */ /* 0x000fc4000fffe0ff */
[----:B------:R-:W-:Y:S02]  /*11e0*/  UIADD3 UR8, UPT, UPT, UR39, 0x104, URZ ;  /* 0x0000010427087890 */ /* 0x000fe4000fffe0ff */
[----:B------:R-:W-:Y:S02]  /*11f0*/  UIADD3 UR6, UPT, UPT, UR39, -0x7fffff00, URZ ;  /* 0x8000010027067890 */ /* 0x000fe4000fffe0ff */
[----:B------:R-:W-:Y:S02]  /*1200*/  UIADD3 UR4, UPT, UPT, UR39, -0x7ffffefc, URZ ;  /* 0x8000010427047890 */ /* 0x000fe4000fffe0ff */
[----:B------:R-:W-:Y:S02]  /*1210*/  UIADD3 UR11, UPT, UPT, UR39, 0x108, URZ ;  /* 0x00000108270b7890 */ /* 0x000fe4000fffe0ff */
[----:B------:R-:W-:Y:S02]  /*1220*/  UIADD3 UR9, UPT, UPT, UR39, 0x110, URZ ;  /* 0x0000011027097890 */ /* 0x000fe4000fffe0ff */
[----:B------:R-:W-:-:S02]  /*1230*/  UIADD3 UR7, UPT, UPT, UR39, -0x7ffffef8, URZ ;  /* 0x8000010827077890 */ /* 0x000fc4000fffe0ff */
[----:B------:R-:W-:Y:S02]  /*1240*/  USHF.R.U32.HI UR26, URZ, 0x1, UR10 ;  /* 0x00000001ff1a7899 */ /* 0x000fe4000801160a */
[----:B------:R-:W-:Y:S02]  /*1250*/  USHF.R.U32.HI UR18, URZ, 0x1, UR6 ;  /* 0x00000001ff127899 */ /* 0x000fe40008011606 */
[----:B------:R-:W-:Y:S02]  /*1260*/  USHF.R.U32.HI UR17, URZ, 0x1, UR8 ;  /* 0x00000001ff117899 */ /* 0x000fe40008011608 */
[----:B------:R-:W-:Y:S02]  /*1270*/  UIADD3 UR5, UPT, UPT, UR39, -0x7ffffef0, URZ ;  /* 0x8000011027057890 */ /* 0x000fe4000fffe0ff */
[----:B------:R-:W-:Y:S02]  /*1280*/  USHF.R.U32.HI UR16, URZ, 0x1, UR4 ;  /* 0x00000001ff107899 */ /* 0x000fe40008011604 */
[----:B------:R-:W-:-:S02]  /*1290*/  USHF.R.U32.HI UR52, URZ, 0x1a, UR11 ;  /* 0x0000001aff347899 */ /* 0x000fc4000801160b */
[----:B------:R-:W-:Y:S02]  /*12a0*/  USHF.R.U32.HI UR46, URZ, 0x1a, UR7 ;  /* 0x0000001aff2e7899 */ /* 0x000fe40008011607 */
[----:B------:R-:W-:Y:S02]  /*12b0*/  USHF.R.U32.HI UR42, URZ, 0x1a, UR9 ;  /* 0x0000001aff2a7899 */ /* 0x000fe40008011609 */
[----:B------:R-:W-:Y:S02]  /*12c0*/  ULOP3.LUT UR26, UR26, 0x60000000, URZ, 0xc0, !UPT ;  /* 0x600000001a1a7892 */ /* 0x000fe4000f8ec0ff */
[----:B------:R-:W-:Y:S02]  /*12d0*/  ULOP3.LUT UR18, UR18, 0x60000000, URZ, 0xc0, !UPT ;  /* 0x6000000012127892 */ /* 0x000fe4000f8ec0ff */
[----:B------:R-:W-:Y:S02]  /*12e0*/  ULOP3.LUT UR17, UR17, 0x60000000, URZ, 0xc0, !UPT ;  /* 0x6000000011117892 */ /* 0x000fe4000f8ec0ff */
[----:B------:R-:W-:-:S02]  /*12f0*/  USHF.R.U32.HI UR41, URZ, 0x1a, UR5 ;  /* 0x0000001aff297899 */ /* 0x000fc40008011605 */
[----:B------:R-:W-:Y:S02]  /*1300*/  ULOP3.LUT UR16, UR16, 0x60000000, URZ, 0xc0, !UPT ;  /* 0x6000000010107892 */ /* 0x000fe4000f8ec0ff */
[----:B------:R-:W-:Y:S02]  /*1310*/  ULOP3.LUT UR52, UR26, 0x30, UR52, 0xf8, !UPT ;  /* 0x000000301a347892 */ /* 0x000fe4000f8ef834 */
[----:B------:R-:W-:Y:S02]  /*1320*/  ULOP3.LUT UR46, UR18, 0x30, UR46, 0xf8, !UPT ;  /* 0x00000030122e7892 */ /* 0x000fe4000f8ef82e */
[----:B------:R-:W-:Y:S02]  /*1330*/  ULOP3.LUT UR42, UR17, 0x30, UR42, 0xf8, !UPT ;  /* 0x00000030112a7892 */ /* 0x000fe4000f8ef82a */
[----:B------:R-:W-:Y:S02]  /*1340*/  ULOP3.LUT UR41, UR16, 0x30, UR41, 0xf8, !UPT ;  /* 0x0000003010297892 */ /* 0x000fe4000f8ef829 */
[----:B------:R-:W-:-:S02]  /*1350*/  ULOP3.LUT UR53, UR52, UR40, URZ, 0xfc, !UPT ;  /* 0x0000002834357292 */ /* 0x000fc4000f8efcff */
[----:B------:R-:W-:Y:S02]  /*1360*/  ULOP3.LUT UR47, UR46, UR40, URZ, 0xfc, !UPT ;  /* 0x000000282e2f7292 */ /* 0x000fe4000f8efcff */
[----:B------:R-:W-:Y:S02]  /*1370*/  ULOP3.LUT UR43, UR42, UR40, URZ, 0xfc, !UPT ;  /* 0x000000282a2b7292 */ /* 0x000fe4000f8efcff */
[----:B------:R-:W-:Y:S02]  /*1380*/  ULOP3.LUT UR41, UR41, UR40, URZ, 0xfc, !UPT ;  /* 0x0000002829297292 */ /* 0x000fe4000f8efcff */
[----:B------:R-:W-:Y:S02]  /*1390*/  ULOP3.LUT UR25, UR25, 0x10000, URZ, 0xfc, !UPT ;  /* 0x0001000019197892 */ /* 0x000fe4000f8efcff */
[----:B------:R-:W-:Y:S01]  /*13a0*/  USHF.R.S32.HI UR38, URZ, 0x1, UR38 ;  /* 0x00000001ff267899 */ /* 0x000fe20008011426 */
[----:B------:R-:W-:Y:S01]  /*13b0*/  UMOV UR37, URZ ;  /* 0x000000ff00257c82 */ /* 0x000fe20008000000 */
[----:B------:R-:W-:Y:S01]  /*13c0*/  UMOV UR36, URZ ;  /* 0x000000ff00247c82 */ /* 0x000fe20008000000 */
[----:B------:R-:W-:Y:S01]  /*13d0*/  UMOV UR52, URZ ;  /* 0x000000ff00347c82 */ /* 0x000fe20008000000 */
[----:B------:R-:W-:Y:S01]  /*13e0*/  UMOV UR46, URZ ;  /* 0x000000ff002e7c82 */ /* 0x000fe20008000000 */
[----:B------:R-:W-:Y:S01]  /*13f0*/  UMOV UR42, URZ ;  /* 0x000000ff002a7c82 */ /* 0x000fe20008000000 */
[----:B------:R-:W-:-:S06]  /*1400*/  UMOV UR40, URZ ;  /* 0x000000ff00287c82 */ /* 0x000fcc0008000000 */
.L_x_19:
[----:B------:R-:W-:Y:S01]  /*1410*/  USHF.L.U32 UR16, UR37, 0x1f, URZ ;  /* 0x0000001f25107899 */ /* 0x000fe200080006ff */
[----:B------:R-:W-:Y:S01]  /*1420*/  SHF.L.U32 R2, R3, 0x1f, RZ ;  /* 0x0000001f03027819 */ /* 0x000fe200000006ff */
[----:B------:R-:W-:Y:S02]  /*1430*/  ULEA UR17, UR36, UR12, 0x3 ;  /* 0x0000000c24117291 */ /* 0x000fe4000f8e18ff */
[----:B------:R-:W-:Y:S02]  /*1440*/  UIADD3 UR27, UPT, UPT, UR38, UR27, URZ ;  /* 0x0000001b261b7290 */ /* 0x000fe4000fffe0ff */
[----:B----4-:R-:W-:Y:S01]  /*1450*/  MOV R0, UR16 ;  /* 0x0000001000007c02 */ /* 0x010fe20008000f00 */
[----:B------:R-:W-:-:S04]  /*1460*/  UPLOP3.LUT UP2, UPT, UPT, UPT, UPT, 0x40, 0x4 ;  /* 0x000000000004789c */ /* 0x000fc80003f4e870 */
[----:B-1---5:R1:W4:Y:S01]  /*1470*/  SYNCS.PHASECHK.TRANS64.TRYWAIT P1, [UR17], R0 ;  /* 0x00000000ff0075a7 */ /* 0x0223220008021111 */
[----:B------:R-:W5:Y:S02]  /*1480*/  SYNCS.PHASECHK.TRANS64.TRYWAIT P0, [UR12+0x28], R2 ;  /* 0x00002802ff0075a7 */ /* 0x000f64000800110c */
[----:B-1--45:R-:W-:Y:S05]  /*1490*/  @!P0 BRA `(.L_x_15) ;  /* 0x0000002800f08947 */ /* 0x032fea0003800000 */
.L_x_41:
[----:B------:R-:W-:-:S05]  /*14a0*/  UMOV UR35, URZ ;  /* 0x000000ff00237c82 */ /* 0x000fca0008000000 */
.L_x_18:
[----:B------:R-:W-:Y:S02]  /*14b0*/  UIADD3 UR26, UPT, UPT, UR36, 0x1, URZ ;  /* 0x00000001241a7890 */ /* 0x000fe4000fffe0ff */
[----:B------:R-:W-:Y:S02]  /*14c0*/  UISETP.GT.U32.AND UP0, UPT, UR35, 0x1e, UPT ;  /* 0x0000001e2300788c */ /* 0x000fe4000bf04070 */
[----:B----4-:R-:W-:Y:S02]  /*14d0*/  ULEA UR68, UR36, UR20, 0x6 ;  /* 0x0000001424447291 */ /* 0x010fe4000f8e30ff */
[----:B------:R-:W-:Y:S02]  /*14e0*/  ULEA UR64, UR36, UR19, 0x7 ;  /* 0x0000001324407291 */ /* 0x000fe4000f8e38ff */
[----:B------:R-:W-:Y:S01]  /*14f0*/  ULEA UR56, UR36, UR25, 0xb ;  /* 0x0000001924387291 */ /* 0x000fe2000f8e58ff */
[----:B------:R-:W-:Y:S01]  /*1500*/  PLOP3.LUT P0, PT, PT, PT, UP0, 0x80, 0x8 ;  /* 0x000000000008781c */ /* 0x000fe20003f0f008 */
[----:B------:R-:W-:Y:S02]  /*1510*/  ULEA UR54, UR36, UR24, 0xa ;  /* 0x0000001824367291 */ /* 0x000fe4000f8e50ff */
[----:B------:R-:W-:Y:S02]  /*1520*/  ULEA UR17, UR36, UR12, 0x3 ;  /* 0x0000000c24117291 */ /* 0x000fe4000f8e18ff */
[----:B------:R-:W-:Y:S02]  /*1530*/  UISETP.NE.AND UP1, UPT, UR26, 0x2, UPT ;  /* 0x000000021a00788c */ /* 0x000fe4000bf25270 */
[----:B------:R-:W-:Y:S02]  /*1540*/  UIADD3 UR66, UPT, UPT, UR68, 0x20, URZ ;  /* 0x0000002044427890 */ /* 0x000fe4000fffe0ff */
        /* <DEDUP_REMOVED lines=10> */
[----:B------:R-:W-:Y:S02]  /*15f0*/  USEL UR31, URZ, 0x1, UP1 ;  /* 0x00000001ff1f7887 */ /* 0x000fe40008800000 */
[----:B------:R-:W-:Y:S01]  /*1600*/  USEL UR36, UR26, URZ, UP1 ;  /* 0x000000ff1a247287 */ /* 0x000fe20008800000 */
[----:B------:R-:W-:Y:S01]  /*1610*/  UMOV UR69, 0x4008 ;  /* 0x0000400800457882 */ /* 0x000fe20000000000 */
        /* <DEDUP_REMOVED lines=10> */
[----:B-----5:R-:W-:Y:S05]  /*16c0*/  @P1 BRA `(.L_x_16) ;  /* 0x0000000000101947 */ /* 0x020fea0003800000 */
[----:B------:R-:W-:Y:S06]  /*16d0*/  USHF.L.U32 UR26, UR37, 0x1f, URZ ;  /* 0x0000001f251a7899 */ /* 0x000fec00080006ff */
[----:B-1----:R-:W-:Y:S04]  /*16e0*/  MOV R0, UR26 ;  /* 0x0000001a00007c02 */ /* 0x002fe80008000f00 */
[----:B------:R-:W1:Y:S02]  /*16f0*/  SYNCS.PHASECHK.TRANS64.TRYWAIT P1, [UR17], R0 ;  /* 0x00000000ff0075a7 */ /* 0x000e640008021111 */
[----:B-1----:R-:W-:Y:S05]  /*1700*/  @!P1 BRA `(.L_x_17) ;  /* 0x0000002800749947 */ /* 0x002fea0003800000 */
.L_x_16:
[----:B------:R-:W-:Y:S01]  /*1710*/  ULOP3.LUT UR37, UR37, UR31, URZ, 0x3c, !UPT ;  /* 0x0000001f25257292 */ /* 0x000fe2000f8e3cff */
[----:B------:R-:W-:Y:S01]  /*1720*/  PLOP3.LUT P1, PT, PT, PT, PT, 0x80, 0x8 ;  /* 0x000000000008781c */ /* 0x000fe20003f2f070 */
[----:B------:R-:W-:Y:S01]  /*1730*/  @!UP0 ULEA UR17, UR36, UR12, 0x3 ;  /* 0x0000000c24118291 */ /* 0x000fe2000f8e18ff */
[----:B------:R4:W-:Y:S01]  /*1740*/  UTCCP.T.S.4x32dp128bit tmem[UR39+0x100], gdesc[UR68] ;  /* 0x00010044270079e7 */ /* 0x0009e20009100000 */
[----:B------:R-:W-:Y:S01]  /*1750*/  UMOV UR72, UR16 ;  /* 0x0000001000487c82 */ /* 0x000fe20008000000 */
[----:B------:R-:W-:Y:S01]  /*1760*/  @!UP0 USHF.L.U32 UR16, UR37, 0x1f, URZ ;  /* 0x0000001f25108899 */ /* 0x000fe200080006ff */
[----:B------:R4:W-:Y:S01]  /*1770*/  UTCCP.T.S.4x32dp128bit tmem[UR39+0x104], gdesc[UR66] ;  /* 0x00010442270079e7 */ /* 0x0009e20009100000 */
[----:B------:R4:W-:Y:S01]  /*1780*/  UTCCP.T.S.4x32dp128bit tmem[UR39+0x108], gdesc[UR64] ;  /* 0x00010840270079e7 */ /* 0x0009e20009100000 */
[----:B------:R4:W-:Y:S01]  /*1790*/  UTCCP.T.S.4x32dp128bit tmem[UR39+0x10c], gdesc[UR62] ;  /* 0x00010c3e270079e7 */ /* 0x0009e20009100000 */
[----:B------:R4:W-:Y:S01]  /*17a0*/  UTCCP.T.S.4x32dp128bit tmem[UR39+0x110], gdesc[UR60] ;  /* 0x0001103c270079e7 */ /* 0x0009e20009100000 */
[----:B------:R4:W-:Y:S01]  /*17b0*/  UTCCP.T.S.4x32dp128bit tmem[UR39+0x114], gdesc[UR58] ;  /* 0x0001143a270079e7 */ /* 0x0009e20009100000 */
[----:B------:R4:W-:Y:S01]  /*17c0*/  UTCQMMA gdesc[UR54], gdesc[UR56], tmem[UR39], tmem[UR52], idesc[UR53], tmem[UR10], UP2 ;  /* 0x000a343836007dea */ /* 0x0009e20009000327 */
[----:B------:R-:W-:Y:S01]  /*17d0*/  UMOV UR70, UR34 ;  /* 0x0000002200467c82 */ /* 0x000fe20008000000 */
[----:B------:R-:W-:Y:S01]  /*17e0*/  UMOV UR71, 0x40004040 ;  /* 0x4000404000477882 */ /* 0x000fe20000000000 */
[----:B-1----:R-:W-:Y:S01]  /*17f0*/  MOV R0, UR16 ;  /* 0x0000001000007c02 */ /* 0x002fe20008000f00 */
[----:B------:R4:W-:Y:S01]  /*1800*/  UTCQMMA gdesc[UR48], gdesc[UR50], tmem[UR39], tmem[UR46], idesc[UR47], tmem[UR6], UPT ;  /* 0x00062e3230007dea */ /* 0x0009e2000b800327 */
[----:B------:R-:W-:Y:S01]  /*1810*/  UMOV UR73, 0x40004040 ;  /* 0x4000404000497882 */ /* 0x000fe20000000000 */
[----:B------:R-:W-:Y:S01]  /*1820*/  UMOV UR74, UR18 ;  /* 0x00000012004a7c82 */ /* 0x000fe20008000000 */
[----:B------:R-:W-:Y:S01]  /*1830*/  UMOV UR75, 0x40004040 ;  /* 0x40004040004b7882 */ /* 0x000fe20000000000 */
[----:B------:R4:W-:Y:S01]  /*1840*/  UTCQMMA gdesc[UR70], gdesc[UR44], tmem[UR39], tmem[UR42], idesc[UR43], tmem[UR8], UPT ;  /* 0x00082a2c46007dea */ /* 0x0009e2000b800327 */
[----:B------:R4:W-:Y:S01]  /*1850*/  UTCQMMA gdesc[UR74], gdesc[UR72], tmem[UR39], tmem[UR40], idesc[UR41], tmem[UR4], UPT ;  /* 0x000428484a007dea */ /* 0x0009e2000b800327 */
[----:B------:R4:W-:Y:S01]  /*1860*/  UTCBAR.MULTICAST [UR33], URZ, UR32 ;  /* 0x000000ff210073e9 */ /* 0x0009e20008000820 */
[----:B------:R4:W5:Y:S01]  /*1870*/  @!P0 SYNCS.PHASECHK.TRANS64.TRYWAIT P1, [UR17], R0 ;  /* 0x00000000ff0085a7 */ /* 0x0009620008021111 */
[----:B------:R-:W-:Y:S02]  /*1880*/  UIADD3 UR35, UPT, UPT, UR35, 0x1, URZ ;  /* 0x0000000123237890 */ /* 0x000fe4000fffe0ff */
[----:B------:R-:W-:Y:S02]  /*1890*/  UPLOP3.LUT UP2, UPT, UPT, UPT, UPT, 0x80, 0x8 ;  /* 0x000000000008789c */ /* 0x000fe40003f4f070 */
[----:B------:R-:W-:Y:S09]  /*18a0*/  UISETP.NE.AND UP0, UPT, UR35, 0x20, UPT ;  /* 0x000000202300788c */ /* 0x000ff2000bf05270 */
[----:B------:R-:W-:Y:S05]  /*18b0*/  BRA.U UP0, `(.L_x_18) ;  /* 0xfffffff900fc7547 */ /* 0x000fea000b83ffff */
[----:B------:R1:W-:Y:S01]  /*18c0*/  UTCBAR.MULTICAST [UR30], URZ, UR29 ;  /* 0x000000ff1e0073e9 */ /* 0x0003e2000800081d */
[----:B------:R-:W-:Y:S01]  /*18d0*/  UISETP.GE.AND UP0, UPT, UR27, 0x100, UPT ;  /* 0x000001001b00788c */ /* 0x000fe2000bf06270 */
[----:B------:R-:W-:-:S08]  /*18e0*/  LOP3.LUT R3, R3, 0x1, RZ, 0x3c, !PT ;  /* 0x0000000103037812 */ /* 0x000fd000078e3cff */
[----:B------:R-:W-:Y:S05]  /*18f0*/  BRA.U !UP0, `(.L_x_19) ;  /* 0xfffffff908c47547 */ /* 0x000fea000b83ffff */
.L_x_14:
[----:B------:R-:W-:-:S09]  /*1900*/  UISETP.NE.AND UP0, UPT, UR28, URZ, UPT ;  /* 0x000000ff1c00728c */ /* 0x000fd2000bf05270 */
[----:B------:R-:W-:Y:S05]  /*1910*/  BRA.U UP0, `(.L_x_13) ;  /* 0x0000000100187547 */ /* 0x000fea000b800000 */
[----:B----4-:R-:W4:Y:S01]  /*1920*/  S2R R0, SR_CgaCtaId ;  /* 0x0000000000007919 */ /* 0x010f220000008800 */
[----:B------:R-:W-:Y:S01]  /*1930*/  MOV R5, 0x400 ;  /* 0x0000040000057802 */ /* 0x000fe20000000f00 */
[----:B------:R-:W-:-:S03]  /*1940*/  IMAD.U32 R2, R3, -0x80000000, RZ ;  /* 0x8000000003027824 */ /* 0x000fc600078e00ff */
[----:B----4-:R-:W-:-:S04]  /*1950*/  LEA R5, R0, R5, 0x18 ;  /* 0x0000000500057211 */ /* 0x010fc800078ec0ff */
[----:B------:R-:W4:Y:S02]  /*1960*/  SYNCS.PHASECHK.TRANS64.TRYWAIT P0, [R5+URZ+0x28], R2 ;  /* 0x00002802050075a7 */ /* 0x000f2400080011ff */
[----:B----4-:R-:W-:Y:S05]  /*1970*/  @!P0 BRA `(.L_x_20) ;  /* 0x0000002400f88947 */ /* 0x010fea0003800000 */
.L_x_13:
[----:B------:R-:W-:-:S13]  /*1980*/  ISETP.GT.AND P0, PT, R65, 0x3, PT ;  /* 0x000000034100780c */ /* 0x000fda0003f04270 */
[----:B-12345:R-:W-:Y:S05]  /*1990*/  @P0 EXIT ;  /* 0x000000000000094d */ /* 0x03efea0003800000 */
[----:B------:R-:W-:-:S13]  /*19a0*/  ISETP.NE.AND P0, PT, R65, RZ, PT ;  /* 0x000000ff4100720c */ /* 0x000fda0003f05270 */
[----:B------:R-:W-:Y:S05]  /*19b0*/  @P0 BRA `(.L_x_21) ;  /* 0x0000000000b80947 */ /* 0x000fea0003800000 */
[----:B------:R-:W1:Y:S01]  /*19c0*/  S2UR UR6, SR_CgaCtaId ;  /* 0x00000000000679c3 */ /* 0x000e620000008800 */
[----:B------:R-:W-:Y:S01]  /*19d0*/  NOP ;  /* 0x0000000000007918 */ /* 0x000fe20000000000 */
[----:B------:R-:W-:Y:S01]  /*19e0*/  UMOV UR4, 0x40 ;  /* 0x0000004000047882 */ /* 0x000fe20000000000 */
[----:B------:R-:W-:Y:S01]  /*19f0*/  UMOV UR5, 0x400 ;  /* 0x0000040000057882 */ /* 0x000fe20000000000 */
[----:B-1----:R-:W-:Y:S02]  /*1a00*/  ULEA UR4, UR6, UR4, 0x18 ;  /* 0x0000000406047291 */ /* 0x002fe4000f8ec0ff */
[----:B------:R-:W-:-:S07]  /*1a10*/  ULEA UR5, UR6, UR5, 0x18 ;  /* 0x0000000506057291 */ /* 0x000fce000f8ec0ff */
[----:B------:R-:W1:Y:S02]  /*1a20*/  LDS.U8 R0, [UR4] ;  /* 0x00000004ff007984 */ /* 0x000e640008000000 */
[----:B-1----:R-:W-:-:S13]  /*1a30*/  ISETP.NE.AND P0, PT, R0, RZ, PT ;  /* 0x000000ff0000720c */ /* 0x002fda0003f05270 */
[----:B------:R-:W-:Y:S05]  /*1a40*/  @P0 BRA `(.L_x_22) ;  /* 0x00000000007c0947 */ /* 0x000fea0003800000 */
[----:B------:R-:W-:-:S13]  /*1a50*/  ELECT P0, URZ, PT ;  /* 0x0000000000ff782f */ /* 0x000fda0003800000 */
[----:B------:R-:W-:Y:S05]  /*1a60*/  @!P0 BRA `(.L_x_23) ;  /* 0x0000000000848947 */ /* 0x000fea0003800000 */
[----:B------:R-:W-:Y:S01]  /*1a70*/  UMOV UR4, 0x10 ;  /* 0x0000001000047882 */ /* 0x000fe20000000000 */
[----:B------:R-:W-:-:S04]  /*1a80*/  IMAD.MOV.U32 R2, RZ, RZ, 0xffff ;  /* 0x0000ffffff027424 */ /* 0x000fc800078e00ff */
[----:B------:R-:W-:Y:S04]  /*1a90*/  DEPBAR.LE SB1, 0x36 ;  /* 0x00009d800000791a */ /* 0x000fe80000000000 */
[----:B------:R-:W1:Y:S02]  /*1aa0*/  UTCATOMSWS.FIND_AND_SET.ALIGN UP0, UR4, UR4 ;  /* 0x00000004000475e3 */ /* 0x000e640008000800 */
[----:B-1----:R-:W-:Y:S01]  /*1ab0*/  PLOP3.LUT P0, PT, PT, PT, UP0, 0x80, 0x8 ;  /* 0x000000000008781c */ /* 0x002fe20003f0f008 */
[----:B------:R-:W-:-:S03]  /*1ac0*/  IMAD.U32 R5, RZ, RZ, UR4 ;  /* 0x00000004ff057e24 */ /* 0x000fc6000f8e00ff */
[----:B------:R-:W-:-:S04]  /*1ad0*/  SEL R0, RZ, 0xffffffff, !P0 ;  /* 0xffffffffff007807 */ /* 0x000fc80004000000 */
[----:B------:R-:W-:Y:S01]  /*1ae0*/  ISETP.NE.AND P0, PT, R0, RZ, PT ;  /* 0x000000ff0000720c */ /* 0x000fe20003f05270 */
[----:B------:R-:W-:-:S12]  /*1af0*/  IMAD.MOV.U32 R0, RZ, RZ, 0x1 ;  /* 0x00000001ff007424 */ /* 0x000fd800078e00ff */
[----:B------:R-:W-:Y:S05]  /*1b00*/  @P0 BRA `(.L_x_24) ;  /* 0x0000000000240947 */ /* 0x000fea0003800000 */
.L_x_25:
[----:B------:R-:W-:Y:S05]  /*1b10*/  NANOSLEEP 0x64 ;  /* 0x000000640000795d */ /* 0x000fea0003800000 */
[----:B------:R-:W-:-:S05]  /*1b20*/  UMOV UR4, 0x10 ;  /* 0x0000001000047882 */ /* 0x000fca0000000000 */
[----:B------:R-:W-:Y:S04]  /*1b30*/  DEPBAR.LE SB1, 0x36 ;  /* 0x00009d800000791a */ /* 0x000fe80000000000 */
[----:B------:R-:W1:Y:S02]  /*1b40*/  UTCATOMSWS.FIND_AND_SET.ALIGN UP0, UR4, UR4 ;  /* 0x00000004000475e3 */ /* 0x000e640008000800 */
[----:B-1----:R-:W-:Y:S01]  /*1b50*/  PLOP3.LUT P0, PT, PT, PT, UP0, 0x80, 0x8 ;  /* 0x000000000008781c */ /* 0x002fe20003f0f008 */
[----:B------:R-:W-:-:S03]  /*1b60*/  IMAD.U32 R5, RZ, RZ, UR4 ;  /* 0x00000004ff057e24 */ /* 0x000fc6000f8e00ff */
[----:B------:R-:W-:-:S04]  /*1b70*/  SEL R3, RZ, 0xffffffff, !P0 ;  /* 0xffffffffff037807 */ /* 0x000fc80004000000 */
[----:B------:R-:W-:-:S13]  /*1b80*/  ISETP.NE.AND P0, PT, R3, RZ, PT ;  /* 0x000000ff0300720c */ /* 0x000fda0003f05270 */
[----:B------:R-:W-:Y:S05]  /*1b90*/  @!P0 BRA `(.L_x_25) ;  /* 0xfffffffc00dc8947 */ /* 0x000fea000383ffff */
.L_x_24:
[C---:B------:R-:W-:Y:S01]  /*1ba0*/  VIADD R3, R5.reuse, 0x10 ;  /* 0x0000001005037836 */ /* 0x040fe20000000000 */
[----:B------:R-:W-:Y:S01]  /*1bb0*/  UMOV UR4, 0x50 ;  /* 0x0000005000047882 */ /* 0x000fe20000000000 */
[----:B------:R-:W-:Y:S01]  /*1bc0*/  SHF.L.U32 R2, R2, R5, RZ ;  /* 0x0000000502027219 */ /* 0x000fe200000006ff */
[----:B------:R-:W-:Y:S01]  /*1bd0*/  ULEA UR4, UR6, UR4, 0x18 ;  /* 0x0000000406047291 */ /* 0x000fe2000f8ec0ff */
[----:B------:R-:W-:Y:S01]  /*1be0*/  IMAD.SHL.U32 R5, R5, 0x20, RZ ;  /* 0x0000002005057824 */ /* 0x000fe200078e00ff */
[----:B------:R-:W-:-:S04]  /*1bf0*/  SHF.L.U32 R3, R0, R3, RZ ;  /* 0x0000000300037219 */ /* 0x000fc800000006ff */
[----:B------:R-:W-:-:S05]  /*1c00*/  LOP3.LUT R2, R3, R2, RZ, 0xfc, !PT ;  /* 0x0000000203027212 */ /* 0x000fca00078efcff */
[----:B------:R1:W-:Y:S04]  /*1c10*/  ATOMS.OR RZ, [UR4], R2 ;  /* 0x00000002ffff798c */ /* 0x0003e8000b000004 */
[----:B------:R1:W-:Y:S01]  /*1c20*/  STS [UR5+0x38], R5 ;  /* 0x00003805ff007988 */ /* 0x0003e20008000805 */
[----:B------:R-:W-:Y:S05]  /*1c30*/  BRA `(.L_x_23) ;  /* 0x0000000000107947 */ /* 0x000fea0003800000 */
.L_x_22:
[----:B------:R-:W-:Y:S02]  /*1c40*/  MOV R0, 0xffffffff ;  /* 0xffffffff00007802 */ /* 0x000fe40000000f00 */
[----:B------:R-:W-:-:S03]  /*1c50*/  MOV R2, 0x1c80 ;  /* 0x00001c8000027802 */ /* 0x000fc60000000f00 */
[----:B------:R1:W-:Y:S04]  /*1c60*/  STS [UR5+0x38], R0 ;  /* 0x00003800ff007988 */ /* 0x0003e80008000805 */
[----:B-1----:R-:W-:Y:S05]  /*1c70*/  CALL.REL.NOINC `($__internal_1_$__cuda_sm10x_tcgen05_guardrail_trap_phase_invalid_during_alloc) ;  /* 0x0000002400787944 */ /* 0x002fea0003c00000 */
.L_x_23:
[----:B------:R-:W-:Y:S05]  /*1c80*/  WARPSYNC.ALL ;  /* 0x0000000000007948 */ /* 0x000fea0003800000 */
[----:B------:R-:W-:Y:S01]  /*1c90*/  NOP ;  /* 0x0000000000007918 */ /* 0x000fe20000000000 */
.L_x_21:
[----:B------:R-:W2:Y:S08]  /*1ca0*/  S2UR UR12, SR_CgaCtaId ;  /* 0x00000000000c79c3 */ /* 0x000eb00000008800 */
[----:B------:R-:W-:Y:S06]  /*1cb0*/  BAR.SYNC.DEFER_BLOCKING 0x2, 0xa0 ;  /* 0x0082800000007b1d */ /* 0x000fec0000010000 */
[----:B------:R-:W-:-:S02]  /*1cc0*/  UMOV UR4, 0x400 ;  /* 0x0000040000047882 */ /* 0x000fc40000000000 */
[----:B------:R-:W3:Y:S01]  /*1cd0*/  S2UR UR20, SR_CTAID.Z ;  /* 0x00000000001479c3 */ /* 0x000ee20000002700 */
[----:B--2---:R-:W-:Y:S02]  /*1ce0*/  ULEA UR4, UR12, UR4, 0x18 ;  /* 0x000000040c047291 */ /* 0x004fe4000f8ec0ff */
[----:B---3--:R-:W-:-:S07]  /*1cf0*/  UISETP.GT.U32.AND UP0, UPT, UR20, 0xff, UPT ;  /* 0x000000ff1400788c */ /* 0x008fce000bf04070 */
[----:B------:R-:W2:Y:S02]  /*1d00*/  LDS R64, [UR4+0x38] ;  /* 0x00003804ff407984 */ /* 0x000ea40008000800 */
[----:B------:R-:W-:Y:S05]  /*1d10*/  BRA.U UP0, `(.L_x_26) ;  /* 0x0000001d00c87547 */ /* 0x000fea000b800000 */
[----:B------:R-:W3:Y:S01]  /*1d20*/  LDCU.64 UR10, c[0x0][0x6c0] ;  /* 0x0000d800ff0a77ac */ /* 0x000ee20008000a00 */
[----:B------:R-:W4:Y:S01]  /*1d30*/  S2UR UR17, SR_CTAID.X ;  /* 0x00000000001179c3 */ /* 0x000f220000002500 */
[----:B------:R-:W-:Y:S01]  /*1d40*/  HFMA2 R63, -RZ, RZ, 0, 0 ;  /* 0x00000000ff3f7431 */ /* 0x000fe200000001ff */
[----:B------:R-:W5:Y:S01]  /*1d50*/  LDCU UR6, c[0x0][0x6d0] ;  /* 0x0000da00ff0677ac */ /* 0x000f620008000800 */
[----:B------:R-:W1:Y:S01]  /*1d60*/  LDCU UR8, c[0x0][0x374] ;  /* 0x00006e80ff0877ac */ /* 0x000e620008000800 */
[----:B------:R-:W1:Y:S01]  /*1d70*/  LDCU UR9, c[0x0][0x370] ;  /* 0x00006e00ff0977ac */ /* 0x000e620008000800 */
[----:B------:R-:W2:Y:S01]  /*1d80*/  LDCU.64 UR24, c[0x0][0x348] ;  /* 0x00006900ff1877ac */ /* 0x000ea20008000a00 */
[----:B---3--:R-:W-:Y:S02]  /*1d90*/  UIMAD.WIDE.U32 UR4, UR20, UR11, URZ ;  /* 0x0000000b140472a5 */ /* 0x008fe4000f8e00ff */
[----:B------:R-:W3:Y:S02]  /*1da0*/  S2UR UR11, SR_CgaCtaId ;  /* 0x00000000000b79c3 */ /* 0x000ee40000008800 */
[----:B------:R-:W-:-:S02]  /*1db0*/  UIADD3 UR4, UPT, UPT, UR20, -UR5, URZ ;  /* 0x8000000514047290 */ /* 0x000fc4000fffe0ff */
[----:B----4-:R-:W-:Y:S02]  /*1dc0*/  USHF.L.U32 UR17, UR17, 0x7, URZ ;  /* 0x0000000711117899 */ /* 0x010fe400080006ff */
[----:B------:R-:W-:Y:S02]  /*1dd0*/  USHF.R.U32.HI UR4, URZ, UR23, UR4 ;  /* 0x00000017ff047299 */ /* 0x000fe40008011604 */
[----:B-1----:R-:W-:Y:S02]  /*1de0*/  UIMAD UR9, UR8, UR9, URZ ;  /* 0x00000009080972a4 */ /* 0x002fe4000f8e02ff */
[----:B------:R-:W-:Y:S01]  /*1df0*/  UIADD3 UR4, UPT, UPT, UR5, UR4, URZ ;  /* 0x0000000405047290 */ /* 0x000fe2000fffe0ff */
[----:B------:R-:W-:Y:S01]  /*1e00*/  UMOV UR8, 0x400 ;  /* 0x0000040000087882 */ /* 0x000fe20000000000 */
[----:B------:R-:W-:Y:S02]  /*1e10*/  ULOP3.LUT UR17, UR17, 0x80, URZ, 0xc0, !UPT ;  /* 0x0000008011117892 */ /* 0x000fe4000f8ec0ff */
[----:B------:R-:W-:-:S04]  /*1e20*/  USHF.R.U32.HI UR4, URZ, UR22, UR4 ;  /* 0x00000016ff047299 */ /* 0x000fc80008011604 */
[----:B------:R-:W-:-:S04]  /*1e30*/  UIADD3 UR4, UPT, UPT, -UR4, URZ, URZ ;  /* 0x000000ff04047290 */ /* 0x000fc8000fffe1ff */
[----:B------:R-:W-:Y:S02]  /*1e40*/  UIMAD UR10, UR10, UR4, UR20 ;  /* 0x000000040a0a72a4 */ /* 0x000fe4000f8e0214 */
[----:B---3--:R-:W-:Y:S02]  /*1e50*/  ULEA UR11, UR11, UR8, 0x18 ;  /* 0x000000080b0b7291 */ /* 0x008fe4000f8ec0ff */
[----:B-----5:R-:W-:Y:S02]  /*1e60*/  UIMAD.WIDE.U32 UR6, UR10, UR6, URZ ;  /* 0x000000060a0672a5 */ /* 0x020fe4000f8e00ff */
[----:B------:R-:W-:Y:S01]  /*1e70*/  UIADD3 UR16, UPT, UPT, UR11, 0x8400, URZ ;  /* 0x000084000b107890 */ /* 0x000fe2000fffe0ff */
[----:B------:R-:W1:Y:S01]  /*1e80*/  LDCU.64 UR4, c[0x0][0x6d8] ;  /* 0x0000db00ff0477ac */ /* 0x000e620008000a00 */
[----:B------:R-:W-:-:S04]  /*1e90*/  UIADD3 UR6, UPT, UPT, UR10, -UR7, URZ ;  /* 0x800000070a067290 */ /* 0x000fc8000fffe0ff */
[----:B------:R-:W-:-:S04]  /*1ea0*/  USHF.R.U32.HI UR6, URZ, UR21, UR6 ;  /* 0x00000015ff067299 */ /* 0x000fc80008011606 */
[----:B------:R-:W-:Y:S01]  /*1eb0*/  UIADD3 UR6, UPT, UPT, UR7, UR6, URZ ;  /* 0x0000000607067290 */ /* 0x000fe2000fffe0ff */
[----:B------:R-:W3:Y:S03]  /*1ec0*/  LDCU UR7, c[0x0][0x378] ;  /* 0x00006f00ff0777ac */ /* 0x000ee60008000800 */
[----:B------:R-:W-:-:S04]  /*1ed0*/  USHF.R.U32.HI UR6, URZ, UR15, UR6 ;  /* 0x0000000fff067299 */ /* 0x000fc80008011606 */
[----:B-1----:R-:W-:-:S04]  /*1ee0*/  UIMAD.WIDE.U32 UR18, UR6, UR5, URZ ;  /* 0x00000005061272a5 */ /* 0x002fc8000f8e00ff */
[----:B------:R-:W-:-:S03]  /*1ef0*/  UIADD3 UR5, UPT, UPT, UR6, -UR19, URZ ;  /* 0x8000001306057290 */ /* 0x000fc6000fffe0ff */
[----:B------:R-:W-:Y:S01]  /*1f00*/  UMOV UR18, URZ ;  /* 0x000000ff00127c82 */ /* 0x000fe20008000000 */
[----:B------:R-:W-:Y:S02]  /*1f10*/  USHF.R.U32.HI UR5, URZ, UR14, UR5 ;  /* 0x0000000eff057299 */ /* 0x000fe40008011605 */
[----:B---3--:R-:W-:Y:S02]  /*1f20*/  UIMAD UR7, UR9, UR7, URZ ;  /* 0x00000007090772a4 */ /* 0x008fe4000f8e02ff */
[----:B------:R-:W-:Y:S02]  /*1f30*/  UIADD3 UR5, UPT, UPT, UR19, UR5, URZ ;  /* 0x0000000513057290 */ /* 0x000fe4000fffe0ff */
[----:B------:R-:W-:Y:S02]  /*1f40*/  ULEA.HI UR19, UR7, UR7, URZ, 0x1 ;  /* 0x0000000707137291 */ /* 0x000fe4000f8f08ff */
[----:B------:R-:W-:Y:S02]  /*1f50*/  USHF.R.U32.HI UR12, URZ, UR13, UR5 ;  /* 0x0000000dff0c7299 */ /* 0x000fe40008011605 */
[----:B------:R-:W-:-:S02]  /*1f60*/  USHF.R.S32.HI UR19, URZ, 0x1, UR19 ;  /* 0x00000001ff137899 */ /* 0x000fc40008011413 */
[----:B------:R-:W-:-:S03]  /*1f70*/  UIADD3 UR12, UPT, UPT, -UR12, URZ, URZ ;  /* 0x000000ff0c0c7290 */ /* 0x000fc6000fffe1ff */
[----:B------:R-:W1:Y:S01]  /*1f80*/  LDCU UR5, c[0x0][0x6cc] ;  /* 0x0000d980ff0577ac */ /* 0x000e620008000800 */
[----:B------:R-:W-:Y:S02]  /*1f90*/  UIMAD UR4, UR4, UR12, UR6 ;  /* 0x0000000c040472a4 */ /* 0x000fe4000f8e0206 */
[----:B------:R-:W-:-:S04]  /*1fa0*/  UIADD3 UR6, UPT, UPT, -UR6, URZ, URZ ;  /* 0x000000ff06067290 */ /* 0x000fc8000fffe1ff */
[----:B-12---:R-:W-:-:S12]  /*1fb0*/  UIMAD UR10, UR5, UR6, UR10 ;  /* 0x00000006050a72a4 */ /* 0x006fd8000f8e020a */
.L_x_31:
[----:B-1----:R-:W-:Y:S01]  /*1fc0*/  IMAD.U32 R6, R63, -0x80000000, RZ ;  /* 0x800000003f067824 */ /* 0x002fe200078e00ff */
[----:B------:R-:W1:Y:S01]  /*1fd0*/  S2R R5, SR_TID.X ;  /* 0x0000000000057919 */ /* 0x000e620000002100 */
[----:B------:R-:W-:Y:S02]  /*1fe0*/  USHF.L.U32 UR29, UR18, 0x3, URZ ;  /* 0x00000003121d7899 */ /* 0x000fe400080006ff */
[----:B------:R-:W2:Y:S01]  /*1ff0*/  SYNCS.PHASECHK.TRANS64.TRYWAIT P0, [UR11+0x20], R6 ;  /* 0x00002006ff0075a7 */ /* 0x000ea2000800110b */
[----:B-1----:R-:W-:-:S05]  /*2000*/  LEA R61, R5, UR11, 0x7 ;  /* 0x0000000b053d7c11 */ /* 0x002fca000f8e38ff */
[----:B------:R-:W-:-:S05]  /*2010*/  VIADD R3, R61, 0x8430 ;  /* 0x000084303d037836 */ /* 0x000fca0000000000 */
[----:B------:R-:W-:Y:S01]  /*2020*/  SHF.R.U32.HI R60, RZ, 0x3, R3 ;  /* 0x00000003ff3c7819 */ /* 0x000fe20000011603 */
[----:B--2---:R-:W-:Y:S06]  /*2030*/  @!P0 BRA `(.L_x_27) ;  /* 0x0000002000608947 */ /* 0x004fec0003800000 */
.L_x_45:
[----:B------:R-:W2:Y:S01]  /*2040*/  S2UR UR12, SR_CgaCtaId ;  /* 0x00000000000c79c3 */ /* 0x000ea20000008800 */
[----:B-1----:R-:W-:Y:S01]  /*2050*/  VIADD R0, R61, 0x8420 ;  /* 0x000084203d007836 */ /* 0x002fe20000000000 */
[----:B------:R-:W-:Y:S01]  /*2060*/  LOP3.LUT R60, R3, 0x70, R60, 0x78, !PT ;  /* 0x00000070033c7812 */ /* 0x000fe200078e783c */
[----:B------:R-:W-:Y:S01]  /*2070*/  VIADD R7, R61, 0x8410 ;  /* 0x000084103d077836 */ /* 0x000fe20000000000 */
[----:B------:R-:W-:Y:S01]  /*2080*/  UIADD3 UR32, UP1, UPT, UR24, 0x2c0, URZ ;  /* 0x000002c018207890 */ /* 0x000fe2000ff3e0ff */
[----:B------:R-:W-:Y:S01]  /*2090*/  IMAD.U32 R5, R5, 0x10000, RZ ;  /* 0x0001000005057824 */ /* 0x000fe200078e00ff */
[----:B------:R-:W-:Y:S01]  /*20a0*/  SHF.R.U32.HI R3, RZ, 0x3, R0 ;  /* 0x00000003ff037819 */ /* 0x000fe20000011600 */
[----:B------:R-:W-:Y:S01]  /*20b0*/  VIADD R61, R61, 0x8400 ;  /* 0x000084003d3d7836 */ /* 0x000fe20000000000 */
[----:B------:R-:W-:Y:S01]  /*20c0*/  SHF.R.U32.HI R2, RZ, 0x3, R7 ;  /* 0x00000003ff027819 */ /* 0x000fe20000011607 */
[----:B------:R-:W-:Y:S01]  /*20d0*/  UIADD3 UR30, UP0, UPT, UR24, 0x240, URZ ;  /* 0x00000240181e7890 */ /* 0x000fe2000ff1e0ff */
[----:B------:R-:W-:Y:S01]  /*20e0*/  LOP3.LUT R3, R0, 0x70, R3, 0x78, !PT ;  /* 0x0000007000037812 */ /* 0x000fe200078e7803 */
[----:B------:R-:W1:Y:S01]  /*20f0*/  LDCU UR27, c[0x0][0x6e4] ;  /* 0x0000dc80ff1b77ac */ /* 0x000e620008000800 */
[----:B------:R-:W-:-:S02]  /*2100*/  LOP3.LUT R5, R5, 0xe00000, RZ, 0xc0, !PT ;  /* 0x00e0000005057812 */ /* 0x000fc400078ec0ff */
[----:B------:R-:W-:Y:S01]  /*2110*/  SHF.R.U32.HI R0, RZ, 0x3, R61 ;  /* 0x00000003ff007819 */ /* 0x000fe2000001163d */
[----:B------:R-:W-:Y:S01]  /*2120*/  ULEA UR10, UR10, UR17, 0x8 ;  /* 0x000000110a0a7291 */ /* 0x000fe2000f8e40ff */
[----:B------:R-:W-:Y:S01]  /*2130*/  ISETP.NE.AND P0, PT, R65, RZ, PT ;  /* 0x000000ff4100720c */ /* 0x000fe20003f05270 */
[----:B------:R-:W-:Y:S01]  /*2140*/  IMAD.IADD R62, R64, 0x1, R5 ;  /* 0x00000001403e7824 */ /* 0x000fe200078e0205 */
[----:B------:R-:W-:Y:S01]  /*2150*/  LOP3.LUT R2, R7, 0x70, R2, 0x78, !PT ;  /* 0x0000007007027812 */ /* 0x000fe200078e7802 */
[----:B------:R-:W-:Y:S01]  /*2160*/  USHF.L.U32 UR5, UR4, 0x7, URZ ;  /* 0x0000000704057899 */ /* 0x000fe200080006ff */
[----:B------:R-:W-:Y:S01]  /*2170*/  LOP3.LUT R0, R61, 0x70, R0, 0x78, !PT ;  /* 0x000000703d007812 */ /* 0x000fe200078e7800 */
[----:B------:R-:W-:Y:S02]  /*2180*/  USHF.L.U32 UR9, UR4, 0x8, URZ ;  /* 0x0000000804097899 */ /* 0x000fe400080006ff */
[----:B------:R-:W-:Y:S02]  /*2190*/  UIADD3.X UR33, UPT, UPT, URZ, UR25, URZ, UP1, !UPT ;  /* 0x00000019ff217290 */ /* 0x000fe40008ffe4ff */
[----:B------:R-:W-:Y:S01]  /*21a0*/  UIADD3.X UR31, UPT, UPT, URZ, UR25, URZ, UP0, !UPT ;  /* 0x00000019ff1f7290 */ /* 0x000fe200087fe4ff */
[----:B------:R-:W-:Y:S01]  /*21b0*/  UMOV UR28, URZ ;  /* 0x000000ff001c7c82 */ /* 0x000fe20008000000 */
[----:B------:R-:W-:Y:S01]  /*21c0*/  UMOV UR26, 0x400 ;  /* 0x00000400001a7882 */ /* 0x000fe20000000000 */
[----:B--2---:R-:W-:-:S09]  /*21d0*/  UMOV UR8, UR16 ;  /* 0x0000001000087c82 */ /* 0x004fd20008000000 */
.L_x_30:
[----:B------:R-:W-:Y:S01]  /*21e0*/  R2UR UR4, R62 ;  /* 0x000000003e0472ca */ /* 0x000fe200000e0000 */
[----:B------:R-:W-:Y:S02]  /*21f0*/  USHF.R.S32.HI UR6, URZ, 0x1f, UR29 ;  /* 0x0000001fff067899 */ /* 0x000fe4000801141d */
[----:B------:R-:W-:Y:S02]  /*2200*/  ULEA UR7, UR12, UR26, 0x18 ;  /* 0x0000001a0c077291 */ /* 0x000fe4000f8ec0ff */
[----:B------:R-:W-:-:S08]  /*2210*/  ULEA.HI UR6, UR6, UR29, URZ, 0x2 ;  /* 0x0000001d06067291 */ /* 0x000fd0000f8f10ff */
[----:B-1----:R-:W2:Y:S02]  /*2220*/  LDTM.x32 R28, tmem[UR4] ;  /* 0x00000004001c79ee */ /* 0x002ea400082c0000 */
[----:B-12---:R-:W-:Y:S01]  /*2230*/  FMUL R66, R29, UR27 ;  /* 0x0000001b1d427c20 */ /* 0x006fe20008400000 */
[----:B------:R-:W-:Y:S01]  /*2240*/  FMUL R67, R28, UR27 ;  /* 0x0000001b1c437c20 */ /* 0x000fe20008400000 */
[----:B------:R-:W-:Y:S01]  /*2250*/  FMUL R68, R31, UR27 ;  /* 0x0000001b1f447c20 */ /* 0x000fe20008400000 */
[----:B------:R-:W-:Y:S01]  /*2260*/  FMUL R69, R30, UR27 ;  /* 0x0000001b1e457c20 */ /* 0x000fe20008400000 */
[----:B------:R-:W-:Y:S01]  /*2270*/  FMUL R70, R33, UR27 ;  /* 0x0000001b21467c20 */ /* 0x000fe20008400000 */
[----:B------:R-:W-:Y:S01]  /*2280*/  FMUL R71, R32, UR27 ;  /* 0x0000001b20477c20 */ /* 0x000fe20008400000 */
[----:B------:R-:W-:Y:S01]  /*2290*/  FMUL R72, R35, UR27 ;  /* 0x0000001b23487c20 */ /* 0x000fe20008400000 */
[----:B------:R-:W-:Y:S01]  /*22a0*/  FMUL R73, R34, UR27 ;  /* 0x0000001b22497c20 */ /* 0x000fe20008400000 */
[----:B------:R-:W-:Y:S01]  /*22b0*/  FMUL R74, R37, UR27 ;  /* 0x0000001b254a7c20 */ /* 0x000fe20008400000 */
[----:B------:R-:W1:Y:S01]  /*22c0*/  LDTM.x32 R4, tmem[UR4+0x20] ;  /* 0x00002004000479ee */ /* 0x000e6200082c0000 */
[----:B------:R-:W-:Y:S01]  /*22d0*/  ULOP3.LUT UR4, UR6, 0xfffffffc, URZ, 0xc0, !UPT ;  /* 0xfffffffc06047892 */ /* 0x000fe2000f8ec0ff */
[----:B------:R-:W-:Y:S01]  /*22e0*/  FMUL R75, R36, UR27 ;  /* 0x0000001b244b7c20 */ /* 0x000fe20008400000 */
[----:B------:R-:W-:Y:S01]  /*22f0*/  FMUL R76, R39, UR27 ;  /* 0x0000001b274c7c20 */ /* 0x000fe20008400000 */
[----:B------:R-:W-:Y:S01]  /*2300*/  FMUL R77, R38, UR27 ;  /* 0x0000001b264d7c20 */ /* 0x000fe20008400000 */
[----:B------:R-:W-:Y:S01]  /*2310*/  UIADD3 UR4, UPT, UPT, -UR4, UR29, URZ ;  /* 0x0000001d04047290 */ /* 0x000fe2000fffe1ff */
[----:B------:R-:W-:Y:S01]  /*2320*/  FMUL R78, R41, UR27 ;  /* 0x0000001b294e7c20 */ /* 0x000fe20008400000 */
[----:B------:R-:W-:Y:S01]  /*2330*/  FMUL R79, R40, UR27 ;  /* 0x0000001b284f7c20 */ /* 0x000fe20008400000 */
[----:B------:R-:W-:Y:S01]  /*2340*/  FMUL R80, R43, UR27 ;  /* 0x0000001b2b507c20 */ /* 0x000fe20008400000 */
[----:B------:R-:W-:Y:S01]  /*2350*/  FMUL R83, R42, UR27 ;  /* 0x0000001b2a537c20 */ /* 0x000fe20008400000 */
[----:B------:R-:W-:Y:S01]  /*2360*/  F2FP.BF16.F32.PACK_AB R39, R72, R73 ;  /* 0x000000494827723e */ /* 0x000fe200000010ff */
[----:B------:R-:W-:Y:S01]  /*2370*/  FMUL R45, R45, UR27 ;  /* 0x0000001b2d2d7c20 */ /* 0x000fe20008400000 */
[----:B------:R-:W-:Y:S01]  /*2380*/  MOV R81, UR4 ;  /* 0x0000000400517c02 */ /* 0x000fe20008000f00 */
[----:B------:R-:W-:Y:S01]  /*2390*/  FMUL R44, R44, UR27 ;  /* 0x0000001b2c2c7c20 */ /* 0x000fe20008400000 */
[----:B------:R-:W-:Y:S01]  /*23a0*/  F2FP.BF16.F32.PACK_AB R38, R70, R71 ;  /* 0x000000474626723e */ /* 0x000fe200000010ff */
[----:B------:R-:W-:Y:S01]  /*23b0*/  FMUL R47, R47, UR27 ;  /* 0x0000001b2f2f7c20 */ /* 0x000fe20008400000 */
[----:B------:R-:W-:Y:S01]  /*23c0*/  F2FP.BF16.F32.PACK_AB R37, R68, R69 ;  /* 0x000000454425723e */ /* 0x000fe200000010ff */
[----:B------:R-:W-:Y:S01]  /*23d0*/  FMUL R46, R46, UR27 ;  /* 0x0000001b2e2e7c20 */ /* 0x000fe20008400000 */
[----:B------:R-:W-:Y:S01]  /*23e0*/  F2FP.BF16.F32.PACK_AB R36, R66, R67 ;  /* 0x000000434224723e */ /* 0x000fe200000010ff */
[----:B------:R-:W-:Y:S01]  /*23f0*/  FMUL R49, R49, UR27 ;  /* 0x0000001b31317c20 */ /* 0x000fe20008400000 */
[----:B------:R-:W-:Y:S01]  /*2400*/  LEA R87, R81, R0, 0xe ;  /* 0x0000000051577211 */ /* 0x000fe200078e70ff */
[----:B------:R-:W-:Y:S01]  /*2410*/  FMUL R48, R48, UR27 ;  /* 0x0000001b30307c20 */ /* 0x000fe20008400000 */
[----:B------:R-:W-:Y:S01]  /*2420*/  F2FP.BF16.F32.PACK_AB R43, R80, R83 ;  /* 0x00000053502b723e */ /* 0x000fe200000010ff */
[----:B------:R-:W-:Y:S01]  /*2430*/  FMUL R51, R51, UR27 ;  /* 0x0000001b33337c20 */ /* 0x000fe20008400000 */
[----:B------:R-:W-:Y:S01]  /*2440*/  F2FP.BF16.F32.PACK_AB R42, R78, R79 ;  /* 0x0000004f4e2a723e */ /* 0x000fe200000010ff */
[----:B------:R-:W-:Y:S01]  /*2450*/  STS.128 [R87], R36 ;  /* 0x0000002457007388 */ /* 0x000fe20000000c00 */
[----:B------:R-:W-:Y:S01]  /*2460*/  F2FP.BF16.F32.PACK_AB R41, R76, R77 ;  /* 0x0000004d4c29723e */ /* 0x000fe200000010ff */
[----:B-1----:R-:W-:Y:S01]  /*2470*/  FMUL R82, R4, UR27 ;  /* 0x0000001b04527c20 */ /* 0x002fe20008400000 */
[----:B------:R-:W-:Y:S01]  /*2480*/  F2FP.BF16.F32.PACK_AB R40, R74, R75 ;  /* 0x0000004b4a28723e */ /* 0x000fe200000010ff */
[----:B------:R-:W-:Y:S01]  /*2490*/  FMUL R85, R5, UR27 ;  /* 0x0000001b05557c20 */ /* 0x000fe20008400000 */
[----:B------:R-:W-:Y:S01]  /*24a0*/  LEA R86, R81, R2, 0xe ;  /* 0x0000000251567211 */ /* 0x000fe200078e70ff */
[----:B------:R-:W-:Y:S01]  /*24b0*/  FMUL R84, R82, -1.4426950216293334961 ;  /* 0xbfb8aa3b52547820 */ /* 0x000fe20000400000 */
[----:B------:R-:W-:Y:S01]  /*24c0*/  FMUL R50, R50, UR27 ;  /* 0x0000001b32327c20 */ /* 0x000fe20008400000 */
[----:B------:R-:W-:Y:S01]  /*24d0*/  FMUL R4, R85, -1.4426950216293334961 ;  /* 0xbfb8aa3b55047820 */ /* 0x000fe20000400000 */
[----:B------:R-:W-:Y:S01]  /*24e0*/  FMUL R53, R53, UR27 ;  /* 0x0000001b35357c20 */ /* 0x000fe20008400000 */
[----:B------:R1:W-:Y:S01]  /*24f0*/  STS.128 [R86], R40 ;  /* 0x0000002856007388 */ /* 0x0003e20000000c00 */
[----:B------:R-:W-:Y:S01]  /*2500*/  F2FP.BF16.F32.PACK_AB R5, R47, R46 ;  /* 0x0000002e2f05723e */ /* 0x000fe200000010ff */
[----:B------:R-:W-:Y:S01]  /*2510*/  MUFU.EX2 R84, R84 ;  /* 0x0000005400547308 */ /* 0x000fe20000000800 */
[----:B------:R-:W-:Y:S01]  /*2520*/  LEA R91, R81, R3, 0xe ;  /* 0x00000003515b7211 */ /* 0x000fe200078e70ff */
[----:B------:R-:W-:Y:S01]  /*2530*/  FMUL R9, R9, UR27 ;  /* 0x0000001b09097c20 */ /* 0x000fe20008400000 */
[----:B------:R-:W-:Y:S01]  /*2540*/  LEA R89, R81, R60, 0xe ;  /* 0x0000003c51597211 */ /* 0x000fe200078e70ff */
[----:B------:R-:W-:Y:S01]  /*2550*/  FMUL R8, R8, UR27 ;  /* 0x0000001b08087c20 */ /* 0x000fe20008400000 */
[----:B------:R-:W-:Y:S01]  /*2560*/  FMUL R10, R10, UR27 ;  /* 0x0000001b0a0a7c20 */ /* 0x000fe20008400000 */
[----:B------:R-:W-:Y:S01]  /*2570*/  FMUL R90, R9, -1.4426950216293334961 ;  /* 0xbfb8aa3b095a7820 */ /* 0x000fe20000400000 */
        /* <DEDUP_REMOVED lines=15> */
[----:B-1----:R-:W-:Y:S01]  /*2670*/  FMUL R43, R54, UR27 ;  /* 0x0000001b362b7c20 */ /* 0x002fe20008400000 */
[----:B------:R-:W-:Y:S01]  /*2680*/  FMUL R40, R6, UR27 ;  /* 0x0000001b06287c20 */ /* 0x000fe20008400000 */
[----:B------:R-:W-:Y:S01]  /*2690*/  FMUL R54, R59, UR27 ;  /* 0x0000001b3b367c20 */ /* 0x000fe20008400000 */
[----:B------:R-:W-:Y:S01]  /*26a0*/  FMUL R59, R7, UR27 ;  /* 0x0000001b073b7c20 */ /* 0x000fe20008400000 */
[----:B------:R1:W2:Y:S01]  /*26b0*/  MUFU.EX2 R41, R4 ;  /* 0x0000000400297308 */ /* 0x0002a20000000800 */
[----:B------:R-:W-:Y:S01]  /*26c0*/  FMUL R88, R40, -1.4426950216293334961 ;  /* 0xbfb8aa3b28587820 */ /* 0x000fe20000400000 */
[----:B------:R-:W-:Y:S01]  /*26d0*/  FMUL R86, R52, UR27 ;  /* 0x0000001b34567c20 */ /* 0x000fe20008400000 */
[----:B------:R-:W-:Y:S01]  /*26e0*/  FMUL R87, R59, -1.4426950216293334961 ;  /* 0xbfb8aa3b3b577820 */ /* 0x000fe20000400000 */
[----:B------:R-:W-:Y:S01]  /*26f0*/  FMUL R42, R55, UR27 ;  /* 0x0000001b372a7c20 */ /* 0x000fe20008400000 */
[----:B------:R-:W-:Y:S01]  /*2700*/  FMUL R52, R57, UR27 ;  /* 0x0000001b39347c20 */ /* 0x000fe20008400000 */
[----:B------:R-:W-:Y:S01]  /*2710*/  FMUL R55, R58, UR27 ;  /* 0x0000001b3a377c20 */ /* 0x000fe20008400000 */
[----:B------:R-:W-:Y:S01]  /*2720*/  FMUL R57, R56, UR27 ;  /* 0x0000001b38397c20 */ /* 0x000fe20008400000 */
[----:B------:R-:W-:Y:S01]  /*2730*/  MUFU.EX2 R88, R88 ;  /* 0x0000005800587308 */ /* 0x000fe20000000800 */
[----:B------:R-:W-:Y:S01]  /*2740*/  F2FP.BF16.F32.PACK_AB R7, R51, R50 ;  /* 0x000000323307723e */ /* 0x000fe200000010ff */
[----:B------:R-:W-:Y:S01]  /*2750*/  FMUL R56, R8, -1.4426950216293334961 ;  /* 0xbfb8aa3b08387820 */ /* 0x000fe20000400000 */
[----:B------:R-:W-:Y:S01]  /*2760*/  F2FP.BF16.F32.PACK_AB R6, R49, R48 ;  /* 0x000000303106723e */ /* 0x000fe200000010ff */
[----:B------:R-:W-:Y:S01]  /*2770*/  FMUL R58, R12, -1.4426950216293334961 ;  /* 0xbfb8aa3b0c3a7820 */ /* 0x000fe20000400000 */
[----:B------:R-:W-:-:S02]  /*2780*/  F2FP.BF16.F32.PACK_AB R39, R54, R55 ;  /* 0x000000373627723e */ /* 0x000fc400000010ff */
[----:B------:R-:W-:Y:S01]  /*2790*/  F2FP.BF16.F32.PACK_AB R38, R52, R57 ;  /* 0x000000393426723e */ /* 0x000fe200000010ff */
[----:B------:R-:W-:Y:S01]  /*27a0*/  MUFU.EX2 R87, R87 ;  /* 0x0000005700577308 */ /* 0x000fe20000000800 */
[----:B-1----:R-:W-:Y:S01]  /*27b0*/  F2FP.BF16.F32.PACK_AB R4, R45, R44 ;  /* 0x0000002c2d04723e */ /* 0x002fe200000010ff */
[----:B--2---:R-:W-:Y:S01]  /*27c0*/  FADD R92, R41, 1 ;  /* 0x3f800000295c7421 */ /* 0x004fe20000000000 */
[----:B------:R-:W-:Y:S01]  /*27d0*/  F2FP.BF16.F32.PACK_AB R37, R42, R43 ;  /* 0x0000002b2a25723e */ /* 0x000fe200000010ff */
[----:B------:R-:W-:Y:S01]  /*27e0*/  FMUL R41, R19, UR27 ;  /* 0x0000001b13297c20 */ /* 0x000fe20008400000 */
[----:B------:R-:W-:Y:S01]  /*27f0*/  F2FP.BF16.F32.PACK_AB R36, R53, R86 ;  /* 0x000000563524723e */ /* 0x000fe200000010ff */
[----:B------:R1:W-:Y:S01]  /*2800*/  STS.128 [R91], R4 ;  /* 0x000000045b007388 */ /* 0x0003e20000000c00 */
[----:B------:R-:W-:Y:S01]  /*2810*/  FMUL R19, R21, UR27 ;  /* 0x0000001b15137c20 */ /* 0x000fe20008400000 */
[----:B------:R-:W-:Y:S02]  /*2820*/  MUFU.RCP R92, R92 ;  /* 0x0000005c005c7308 */ /* 0x000fe40000001000 */
[----:B------:R2:W-:Y:S06]  /*2830*/  STS.128 [R89], R36 ;  /* 0x0000002459007388 */ /* 0x0005ec0000000c00 */
[----:B------:R-:W3:Y:S08]  /*2840*/  MUFU.EX2 R56, R56 ;  /* 0x0000003800387308 */ /* 0x000ef00000000800 */
[----:B------:R-:W4:Y:S01]  /*2850*/  MUFU.EX2 R58, R58 ;  /* 0x0000003a003a7308 */ /* 0x000f220000000800 */
[----:B---3--:R-:W-:Y:S01]  /*2860*/  FADD R56, R56, 1 ;  /* 0x3f80000038387421 */ /* 0x008fe20000000000 */
[----:B-1----:R-:W-:Y:S01]  /*2870*/  FADD R91, R88, 1 ;  /* 0x3f800000585b7421 */ /* 0x002fe20000000000 */
[----:B------:R-:W-:-:S05]  /*2880*/  FADD R88, R87, 1 ;  /* 0x3f80000057587421 */ /* 0x000fca0000000000 */
[----:B------:R1:W-:Y:S01]  /*2890*/  MUFU.EX2 R4, R90 ;  /* 0x0000005a00047308 */ /* 0x0003e20000000800 */
[----:B------:R-:W-:Y:S01]  /*28a0*/  FMUL R6, R10, -1.4426950216293334961 ;  /* 0xbfb8aa3b0a067820 */ /* 0x000fe20000400000 */
[----:B--2---:R-:W-:Y:S01]  /*28b0*/  FADD R37, R84, 1 ;  /* 0x3f80000054257421 */ /* 0x004fe20000000000 */
[----:B------:R-:W-:Y:S01]  /*28c0*/  FMUL R7, R11, UR27 ;  /* 0x0000001b0b077c20 */ /* 0x000fe20008400000 */
[----:B------:R-:W-:Y:S01]  /*28d0*/  FMUL R11, R13, -1.4426950216293334961 ;  /* 0xbfb8aa3b0d0b7820 */ /* 0x000fe20000400000 */
[----:B------:R-:W-:Y:S01]  /*28e0*/  FMUL R38, R14, -1.4426950216293334961 ;  /* 0xbfb8aa3b0e267820 */ /* 0x000fe20000400000 */
[----:B------:R-:W-:Y:S01]  /*28f0*/  FMUL R39, R15, -1.4426950216293334961 ;  /* 0xbfb8aa3b0f277820 */ /* 0x000fe20000400000 */
[----:B------:R-:W-:Y:S01]  /*2900*/  FMUL R5, R7, -1.4426950216293334961 ;  /* 0xbfb8aa3b07057820 */ /* 0x000fe20000400000 */
[----:B------:R-:W2:Y:S01]  /*2910*/  MUFU.RCP R88, R88 ;  /* 0x0000005800587308 */ /* 0x000ea20000001000 */
[----:B----4-:R-:W-:Y:S01]  /*2920*/  FADD R58, R58, 1 ;  /* 0x3f8000003a3a7421 */ /* 0x010fe20000000000 */
[----:B------:R-:W-:Y:S01]  /*2930*/  FMUL R89, R17, -1.4426950216293334961 ;  /* 0xbfb8aa3b11597820 */ /* 0x000fe20000400000 */
[----:B------:R-:W-:Y:S01]  /*2940*/  FMUL R84, R18, -1.4426950216293334961 ;  /* 0xbfb8aa3b12547820 */ /* 0x000fe20000400000 */
[----:B------:R-:W-:-:S04]  /*2950*/  FMUL R87, R20, -1.4426950216293334961 ;  /* 0xbfb8aa3b14577820 */ /* 0x000fc80000400000 */
[----:B------:R-:W3:Y:S01]  /*2960*/  MUFU.RCP R37, R37 ;  /* 0x0000002500257308 */ /* 0x000ee20000001000 */
[----:B-1----:R-:W-:-:S07]  /*2970*/  FMUL R90, R16, -1.4426950216293334961 ;  /* 0xbfb8aa3b105a7820 */ /* 0x002fce0000400000 */
[----:B------:R-:W1:Y:S01]  /*2980*/  MUFU.RCP R91, R91 ;  /* 0x0000005b005b7308 */ /* 0x000e620000001000 */
[----:B--2---:R-:W-:Y:S01]  /*2990*/  FMUL R21, R59, R88 ;  /* 0x000000583b157220 */ /* 0x004fe20000400000 */
[----:B------:R-:W-:-:S03]  /*29a0*/  FADD R88, R4, 1 ;  /* 0x3f80000004587421 */ /* 0x000fc60000000000 */
[----:B------:R-:W-:Y:S01]  /*29b0*/  FMUL R68, R68, R21 ;  /* 0x0000001544447220 */ /* 0x000fe20000400000 */
[----:B------:R-:W-:Y:S02]  /*29c0*/  FMUL R21, R22, UR27 ;  /* 0x0000001b16157c20 */ /* 0x000fe40008400000 */
[----:B------:R-:W2:Y:S01]  /*29d0*/  MUFU.EX2 R6, R6 ;  /* 0x0000000600067308 */ /* 0x000ea20000000800 */
[----:B---3--:R-:W-:Y:S01]  /*29e0*/  FMUL R36, R82, R37 ;  /* 0x0000002552247220 */ /* 0x008fe20000400000 */
[----:B------:R-:W-:Y:S01]  /*29f0*/  FMUL R37, R85, R92 ;  /* 0x0000005c55257220 */ /* 0x000fe20000400000 */
[----:B------:R-:W-:Y:S02]  /*2a00*/  FMUL R4, R21, -1.4426950216293334961 ;  /* 0xbfb8aa3b15047820 */ /* 0x000fe40000400000 */
[----:B------:R-:W-:Y:S01]  /*2a10*/  FMUL R36, R67, R36 ;  /* 0x0000002443247220 */ /* 0x000fe20000400000 */
[----:B------:R-:W-:Y:S01]  /*2a20*/  FMUL R37, R66, R37 ;  /* 0x0000002542257220 */ /* 0x000fe20000400000 */
[----:B------:R-:W-:Y:S01]  /*2a30*/  FMUL R67, R41, -1.4426950216293334961 ;  /* 0xbfb8aa3b29437820 */ /* 0x000fe20000400000 */
[----:B------:R-:W3:Y:S01]  /*2a40*/  MUFU.RCP R88, R88 ;  /* 0x0000005800587308 */ /* 0x000ee20000001000 */
[----:B-1----:R-:W-:-:S04]  /*2a50*/  FMUL R66, R40, R91 ;  /* 0x0000005b28427220 */ /* 0x002fc80000400000 */
[----:B------:R-:W-:Y:S01]  /*2a60*/  FMUL R69, R69, R66 ;  /* 0x0000004245457220 */ /* 0x000fe20000400000 */
[----:B------:R-:W-:Y:S02]  /*2a70*/  FMUL R66, R19, -1.4426950216293334961 ;  /* 0xbfb8aa3b13427820 */ /* 0x000fe40000400000 */
[----:B------:R-:W1:Y:S01]  /*2a80*/  MUFU.RCP R91, R56 ;  /* 0x00000038005b7308 */ /* 0x000e620000001000 */
[----:B--2---:R-:W-:-:S07]  /*2a90*/  FADD R92, R6, 1 ;  /* 0x3f800000065c7421 */ /* 0x004fce0000000000 */
[----:B------:R-:W2:Y:S01]  /*2aa0*/  MUFU.EX2 R5, R5 ;  /* 0x0000000500057308 */ /* 0x000ea20000000800 */
[----:B---3--:R-:W-:-:S04]  /*2ab0*/  FMUL R93, R9, R88 ;  /* 0x00000058095d7220 */ /* 0x008fc80000400000 */
[----:B------:R-:W-:-:S03]  /*2ac0*/  FMUL R70, R70, R93 ;  /* 0x0000005d46467220 */ /* 0x000fc60000400000 */
[----:B------:R-:W-:Y:S01]  /*2ad0*/  MUFU.EX2 R11, R11 ;  /* 0x0000000b000b7308 */ /* 0x000fe20000000800 */
[----:B-1----:R-:W-:Y:S01]  /*2ae0*/  FMUL R22, R8, R91 ;  /* 0x0000005b08167220 */ /* 0x002fe20000400000 */
[----:B------:R-:W-:-:S03]  /*2af0*/  FMUL R56, R23, UR27 ;  /* 0x0000001b17387c20 */ /* 0x000fc60008400000 */
[----:B------:R-:W-:Y:S01]  /*2b00*/  FMUL R71, R71, R22 ;  /* 0x0000001647477220 */ /* 0x000fe20000400000 */
[----:B------:R-:W-:Y:S01]  /*2b10*/  FMUL R22, R24, UR27 ;  /* 0x0000001b18167c20 */ /* 0x000fe20008400000 */
[----:B------:R-:W-:Y:S01]  /*2b20*/  FMUL R23, R56, -1.4426950216293334961 ;  /* 0xbfb8aa3b38177820 */ /* 0x000fe20000400000 */
[----:B------:R-:W1:Y:S01]  /*2b30*/  MUFU.RCP R91, R92 ;  /* 0x0000005c005b7308 */ /* 0x000e620000001000 */
[----:B--2---:R-:W-:Y:S01]  /*2b40*/  FADD R93, R5, 1 ;  /* 0x3f800000055d7421 */ /* 0x004fe20000000000 */
[----:B------:R-:W-:Y:S01]  /*2b50*/  FMUL R6, R22, -1.4426950216293334961 ;  /* 0xbfb8aa3b16067820 */ /* 0x000fe20000400000 */
[----:B------:R-:W-:-:S05]  /*2b60*/  FMUL R5, R25, -1.4426950216293334961 ;  /* 0xbfb8aa3b19057820 */ /* 0x000fca0000400000 */
[----:B------:R-:W2:Y:S08]  /*2b70*/  MUFU.RCP R24, R93 ;  /* 0x0000005d00187308 */ /* 0x000eb00000001000 */
[----:B------:R-:W3:Y:S01]  /*2b80*/  MUFU.EX2 R38, R38 ;  /* 0x0000002600267308 */ /* 0x000ee20000000800 */
[----:B-1----:R-:W-:-:S04]  /*2b90*/  FMUL R88, R10, R91 ;  /* 0x0000005b0a587220 */ /* 0x002fc80000400000 */
[----:B------:R-:W-:Y:S01]  /*2ba0*/  FMUL R73, R73, R88 ;  /* 0x0000005849497220 */ /* 0x000fe20000400000 */
[----:B------:R-:W-:Y:S02]  /*2bb0*/  FADD R88, R11, 1 ;  /* 0x3f8000000b587421 */ /* 0x000fe40000000000 */
[----:B------:R-:W1:Y:S01]  /*2bc0*/  MUFU.EX2 R90, R90 ;  /* 0x0000005a005a7308 */ /* 0x000e620000000800 */
[C---:B--2---:R-:W-:Y:S01]  /*2bd0*/  FMUL R11, R7.reuse, R24 ;  /* 0x00000018070b7220 */ /* 0x044fe20000400000 */
[----:B------:R-:W-:-:S03]  /*2be0*/  F2FP.BF16.F32.PACK_AB R7, R7, R10 ;  /* 0x0000000a0707723e */ /* 0x000fc600000010ff */
[----:B------:R-:W-:-:S03]  /*2bf0*/  FMUL R72, R72, R11 ;  /* 0x0000000b48487220 */ /* 0x000fc60000400000 */
[----:B------:R-:W2:Y:S01]  /*2c00*/  MUFU.EX2 R39, R39 ;  /* 0x0000002700277308 */ /* 0x000ea20000000800 */
[----:B---3--:R-:W-:-:S07]  /*2c10*/  FADD R11, R38, 1 ;  /* 0x3f800000260b7421 */ /* 0x008fce0000000000 */
[----:B------:R3:W4:Y:S01]  /*2c20*/  MUFU.RCP R24, R88 ;  /* 0x0000005800187308 */ /* 0x0007220000001000 */
[----:B-1----:R-:W-:-:S07]  /*2c30*/  FADD R90, R90, 1 ;  /* 0x3f8000005a5a7421 */ /* 0x002fce0000000000 */
[----:B------:R-:W1:Y:S08]  /*2c40*/  MUFU.RCP R11, R11 ;  /* 0x0000000b000b7308 */ /* 0x000e700000001000 */
[----:B------:R2:W5:Y:S01]  /*2c50*/  MUFU.RCP R91, R58 ;  /* 0x0000003a005b7308 */ /* 0x0005620000001000 */
[----:B---3--:R-:W-:-:S07]  /*2c60*/  FMUL R88, R27, -1.4426950216293334961 ;  /* 0xbfb8aa3b1b587820 */ /* 0x008fce0000400000 */
[----:B------:R-:W-:Y:S08]  /*2c70*/  MUFU.EX2 R89, R89 ;  /* 0x0000005900597308 */ /* 0x000ff00000000800 */
[----:B------:R-:W-:Y:S01]  /*2c80*/  MUFU.EX2 R84, R84 ;  /* 0x0000005400547308 */ /* 0x000fe20000000800 */
[----:B--2---:R-:W-:Y:S01]  /*2c90*/  FADD R58, R39, 1 ;  /* 0x3f800000273a7421 */ /* 0x004fe20000000000 */
[----:B----4-:R-:W-:Y:S01]  /*2ca0*/  FMUL R39, R13, R24 ;  /* 0x000000180d277220 */ /* 0x010fe20000400000 */
[----:B-1----:R-:W-:Y:S01]  /*2cb0*/  FMUL R24, R14, R11 ;  /* 0x0000000b0e187220 */ /* 0x002fe20000400000 */
[----:B-----5:R-:W-:-:S02]  /*2cc0*/  FMUL R38, R12, R91 ;  /* 0x0000005b0c267220 */ /* 0x020fc40000400000 */
[----:B------:R-:W-:Y:S01]  /*2cd0*/  FMUL R74, R74, R39 ;  /* 0x000000274a4a7220 */ /* 0x000fe20000400000 */
[----:B------:R-:W-:Y:S01]  /*2ce0*/  FMUL R77, R77, R24 ;  /* 0x000000184d4d7220 */ /* 0x000fe20000400000 */
[----:B------:R-:W1:Y:S01]  /*2cf0*/  MUFU.RCP R11, R90 ;  /* 0x0000005a000b7308 */ /* 0x000e620000001000 */
[----:B------:R-:W-:Y:S01]  /*2d00*/  FMUL R75, R75, R38 ;  /* 0x000000264b4b7220 */ /* 0x000fe20000400000 */
[----:B------:R-:W-:Y:S01]  /*2d10*/  FMUL R38, R26, -1.4426950216293334961 ;  /* 0xbfb8aa3b1a267820 */ /* 0x000fe20000400000 */
[----:B------:R-:W-:Y:S01]  /*2d20*/  FMUL R24, R28, UR27 ;  /* 0x0000001b1c187c20 */ /* 0x000fe20008400000 */
[----:B------:R-:W-:-:S03]  /*2d30*/  FMUL R28, R30, -1.4426950216293334961 ;  /* 0xbfb8aa3b1e1c7820 */ /* 0x000fc60000400000 */
[----:B------:R-:W-:Y:S01]  /*2d40*/  FMUL R39, R24, -1.4426950216293334961 ;  /* 0xbfb8aa3b18277820 */ /* 0x000fe20000400000 */
[----:B------:R-:W2:Y:S08]  /*2d50*/  MUFU.EX2 R67, R67 ;  /* 0x0000004300437308 */ /* 0x000eb00000000800 */
[----:B------:R-:W3:Y:S01]  /*2d60*/  MUFU.EX2 R87, R87 ;  /* 0x0000005700577308 */ /* 0x000ee20000000800 */
[----:B-1----:R-:W-:Y:S01]  /*2d70*/  FMUL R90, R16, R11 ;  /* 0x0000000b105a7220 */ /* 0x002fe20000400000 */
[----:B------:R-:W-:-:S03]  /*2d80*/  FMUL R11, R31, -1.4426950216293334961 ;  /* 0xbfb8aa3b1f0b7820 */ /* 0x000fc60000400000 */
[----:B------:R-:W-:Y:S01]  /*2d90*/  FMUL R79, R79, R90 ;  /* 0x0000005a4f4f7220 */ /* 0x000fe20000400000 */
[----:B------:R-:W-:Y:S01]  /*2da0*/  FADD R90, R89, 1 ;  /* 0x3f800000595a7421 */ /* 0x000fe20000000000 */
[----:B------:R-:W-:Y:S01]  /*2db0*/  FADD R89, R84, 1 ;  /* 0x3f80000054597421 */ /* 0x000fe20000000000 */
[----:B------:R-:W1:Y:S01]  /*2dc0*/  MUFU.EX2 R4, R4 ;  /* 0x0000000400047308 */ /* 0x000e620000000800 */
[----:B--2---:R-:W-:-:S07]  /*2dd0*/  FADD R84, R67, 1 ;  /* 0x3f80000043547421 */ /* 0x004fce0000000000 */
[----:B------:R-:W2:Y:S01]  /*2de0*/  MUFU.EX2 R66, R66 ;  /* 0x0000004200427308 */ /* 0x000ea20000000800 */
[----:B---3--:R-:W-:-:S07]  /*2df0*/  FADD R67, R87, 1 ;  /* 0x3f80000057437421 */ /* 0x008fce0000000000 */
[----:B------:R-:W3:Y:S01]  /*2e00*/  MUFU.EX2 R23, R23 ;  /* 0x0000001700177308 */ /* 0x000ee20000000800 */
[----:B-1----:R-:W-:-:S07]  /*2e10*/  FADD R4, R4, 1 ;  /* 0x3f80000004047421 */ /* 0x002fce0000000000 */
[----:B------:R-:W1:Y:S01]  /*2e20*/  MUFU.RCP R58, R58 ;  /* 0x0000003a003a7308 */ /* 0x000e620000001000 */
[----:B--2---:R-:W-:-:S07]  /*2e30*/  FADD R66, R66, 1 ;  /* 0x3f80000042427421 */ /* 0x004fce0000000000 */
[----:B------:R-:W2:Y:S01]  /*2e40*/  MUFU.RCP R67, R67 ;  /* 0x0000004300437308 */ /* 0x000ea20000001000 */
[----:B---3--:R-:W-:-:S07]  /*2e50*/  FADD R23, R23, 1 ;  /* 0x3f80000017177421 */ /* 0x008fce0000000000 */
[----:B------:R-:W3:Y:S01]  /*2e60*/  MUFU.RCP R90, R90 ;  /* 0x0000005a005a7308 */ /* 0x000ee20000001000 */
[----:B-1----:R-:W-:Y:S01]  /*2e70*/  FMUL R91, R15, R58 ;  /* 0x0000003a0f5b7220 */ /* 0x002fe20000400000 */
[----:B------:R-:W-:-:S03]  /*2e80*/  FMUL R58, R29, -1.4426950216293334961 ;  /* 0xbfb8aa3b1d3a7820 */ /* 0x000fc60000400000 */
[----:B------:R-:W-:-:S03]  /*2e90*/  FMUL R76, R76, R91 ;  /* 0x0000005b4c4c7220 */ /* 0x000fc60000400000 */
[----:B------:R-:W1:Y:S01]  /*2ea0*/  MUFU.RCP R4, R4 ;  /* 0x0000000400047308 */ /* 0x000e620000001000 */
[----:B--2---:R-:W-:Y:S01]  /*2eb0*/  FMUL R67, R20, R67 ;  /* 0x0000004314437220 */ /* 0x004fe20000400000 */
[----:B------:R-:W-:-:S03]  /*2ec0*/  F2FP.BF16.F32.PACK_AB R20, R19, R20 ;  /* 0x000000141314723e */ /* 0x000fc600000010ff */
[----:B------:R-:W-:-:S03]  /*2ed0*/  FMUL R44, R44, R67 ;  /* 0x000000432c2c7220 */ /* 0x000fc60000400000 */
[----:B------:R-:W2:Y:S01]  /*2ee0*/  MUFU.EX2 R6, R6 ;  /* 0x0000000600067308 */ /* 0x000ea20000000800 */
[----:B---3--:R-:W-:-:S04]  /*2ef0*/  FMUL R87, R17, R90 ;  /* 0x0000005a11577220 */ /* 0x008fc80000400000 */
[----:B------:R-:W-:-:S03]  /*2f00*/  FMUL R78, R78, R87 ;  /* 0x000000574e4e7220 */ /* 0x000fc60000400000 */
[----:B------:R-:W3:Y:S01]  /*2f10*/  MUFU.EX2 R5, R5 ;  /* 0x0000000500057308 */ /* 0x000ee20000000800 */
[----:B-1----:R-:W-:Y:S01]  /*2f20*/  FMUL R67, R21, R4 ;  /* 0x0000000415437220 */ /* 0x002fe20000400000 */
[----:B------:R-:W-:Y:S01]  /*2f30*/  F2FP.BF16.F32.PACK_AB R21, R56, R21 ;  /* 0x000000153815723e */ /* 0x000fe200000010ff */
[----:B------:R-:W1:Y:S02]  /*2f40*/  S2R R4, SR_TID.X ;  /* 0x0000000000047919 */ /* 0x000e640000002100 */
[----:B------:R-:W-:-:S03]  /*2f50*/  FMUL R46, R46, R67 ;  /* 0x000000432e2e7220 */ /* 0x000fc60000400000 */
[----:B------:R-:W4:Y:S01]  /*2f60*/  MUFU.EX2 R38, R38 ;  /* 0x0000002600267308 */ /* 0x000f220000000800 */
[----:B--2---:R-:W-:-:S07]  /*2f70*/  FADD R87, R6, 1 ;  /* 0x3f80000006577421 */ /* 0x004fce0000000000 */
[----:B------:R-:W2:Y:S01]  /*2f80*/  MUFU.RCP R66, R66 ;  /* 0x0000004200427308 */ /* 0x000ea20000001000 */
[----:B---3--:R-:W-:-:S07]  /*2f90*/  FADD R6, R5, 1 ;  /* 0x3f80000005067421 */ /* 0x008fce0000000000 */
[----:B------:R-:W3:Y:S01]  /*2fa0*/  MUFU.RCP R23, R23 ;  /* 0x0000001700177308 */ /* 0x000ee20000001000 */
[----:B----4-:R-:W-:-:S07]  /*2fb0*/  FADD R5, R38, 1 ;  /* 0x3f80000026057421 */ /* 0x010fce0000000000 */
[----:B------:R-:W4:Y:S01]  /*2fc0*/  MUFU.EX2 R39, R39 ;  /* 0x0000002700277308 */ /* 0x000f220000000800 */
[----:B--2---:R-:W-:-:S04]  /*2fd0*/  FMUL R38, R19, R66 ;  /* 0x0000004213267220 */ /* 0x004fc80000400000 */
[----:B------:R-:W-:-:S03]  /*2fe0*/  FMUL R45, R45, R38 ;  /* 0x000000262d2d7220 */ /* 0x000fc60000400000 */
[----:B------:R-:W2:Y:S01]  /*2ff0*/  MUFU.EX2 R58, R58 ;  /* 0x0000003a003a7308 */ /* 0x000ea20000000800 */
[----:B---3--:R-:W-:-:S04]  /*3000*/  FMUL R38, R56, R23 ;  /* 0x0000001738267220 */ /* 0x008fc80000400000 */
[----:B------:R-:W-:Y:S01]  /*3010*/  FMUL R47, R47, R38 ;  /* 0x000000262f2f7220 */ /* 0x000fe20000400000 */
[----:B------:R-:W-:Y:S02]  /*3020*/  FMUL R38, R32, UR27 ;  /* 0x0000001b20267c20 */ /* 0x000fe40008400000 */
[----:B------:R-:W3:Y:S01]  /*3030*/  MUFU.EX2 R88, R88 ;  /* 0x0000005800587308 */ /* 0x000ee20000000800 */
[----:B----4-:R-:W-:-:S07]  /*3040*/  FADD R39, R39, 1 ;  /* 0x3f80000027277421 */ /* 0x010fce0000000000 */
[----:B------:R-:W-:Y:S01]  /*3050*/  MUFU.RCP R5, R5 ;  /* 0x0000000500057308 */ /* 0x000fe20000001000 */
[----:B--2---:R-:W-:-:S07]  /*3060*/  FADD R58, R58, 1 ;  /* 0x3f8000003a3a7421 */ /* 0x004fce0000000000 */
[----:B------:R-:W2:Y:S01]  /*3070*/  MUFU.RCP R89, R89 ;  /* 0x0000005900597308 */ /* 0x000ea20000001000 */
[----:B---3--:R-:W-:-:S07]  /*3080*/  FADD R66, R88, 1 ;  /* 0x3f80000058427421 */ /* 0x008fce0000000000 */
[----:B------:R-:W3:Y:S08]  /*3090*/  MUFU.RCP R84, R84 ;  /* 0x0000005400547308 */ /* 0x000ef00000001000 */
[----:B------:R-:W4:Y:S01]  /*30a0*/  MUFU.RCP R6, R6 ;  /* 0x0000000600067308 */ /* 0x000f220000001000 */
[----:B--2---:R-:W-:-:S04]  /*30b0*/  FMUL R90, R18, R89 ;  /* 0x00000059125a7220 */ /* 0x004fc80000400000 */
[----:B------:R-:W-:-:S03]  /*30c0*/  FMUL R83, R83, R90 ;  /* 0x0000005a53537220 */ /* 0x000fc60000400000 */
[----:B------:R2:W5:Y:S01]  /*30d0*/  MUFU.RCP R23, R39 ;  /* 0x0000002700177308 */ /* 0x0005620000001000 */
[----:B---3--:R-:W-:-:S04]  /*30e0*/  FMUL R89, R41, R84 ;  /* 0x0000005429597220 */ /* 0x008fc80000400000 */
[----:B------:R-:W-:-:S03]  /*30f0*/  FMUL R80, R80, R89 ;  /* 0x0000005950507220 */ /* 0x000fc60000400000 */
[----:B------:R3:W3:Y:S01]  /*3100*/  MUFU.RCP R32, R58 ;  /* 0x0000003a00207308 */ /* 0x0006e20000001000 */
[----:B----4-:R-:W-:Y:S01]  /*3110*/  FMUL R84, R25, R6 ;  /* 0x0000000619547220 */ /* 0x010fe20000400000 */
[----:B------:R-:W-:-:S03]  /*3120*/  FMUL R6, R38, -1.4426950216293334961 ;  /* 0xbfb8aa3b26067820 */ /* 0x000fc60000400000 */
[----:B------:R-:W-:-:S03]  /*3130*/  FMUL R49, R49, R84 ;  /* 0x0000005431317220 */ /* 0x000fc60000400000 */
[----:B------:R-:W-:Y:S01]  /*3140*/  MUFU.EX2 R28, R28 ;  /* 0x0000001c001c7308 */ /* 0x000fe20000000800 */
[----:B--2---:R-:W-:Y:S01]  /*3150*/  FMUL R39, R33, UR27 ;  /* 0x0000001b21277c20 */ /* 0x004fe20008400000 */
[----:B------:R-:W-:Y:S01]  /*3160*/  FMUL R33, R26, R5 ;  /* 0x000000051a217220 */ /* 0x000fe20000400000 */
[----:B-----5:R-:W-:Y:S01]  /*3170*/  FMUL R23, R24, R23 ;  /* 0x0000001718177220 */ /* 0x020fe20000400000 */
[----:B------:R-:W-:Y:S01]  /*3180*/  F2FP.BF16.F32.PACK_AB R24, R29, R24 ;  /* 0x000000181d18723e */ /* 0x000fe200000010ff */
[----:B------:R-:W-:Y:S01]  /*3190*/  FMUL R5, R39, -1.4426950216293334961 ;  /* 0xbfb8aa3b27057820 */ /* 0x000fe20000400000 */
[----:B------:R-:W-:Y:S01]  /*31a0*/  FMUL R50, R50, R33 ;  /* 0x0000002132327220 */ /* 0x000fe20000400000 */
[----:B-1----:R-:W-:Y:S01]  /*31b0*/  LEA R33, R4, UR7, 0x6 ;  /* 0x0000000704217c11 */ /* 0x002fe2000f8e30ff */
[----:B------:R-:W1:Y:S01]  /*31c0*/  MUFU.RCP R66, R66 ;  /* 0x0000004200427308 */ /* 0x000e620000001000 */
[----:B---3--:R-:W-:Y:S01]  /*31d0*/  FMUL R58, R34, UR27 ;  /* 0x0000001b223a7c20 */ /* 0x008fe20008400000 */
[----:B------:R-:W-:Y:S01]  /*31e0*/  FMUL R32, R29, R32 ;  /* 0x000000201d207220 */ /* 0x000fe20000400000 */
[----:B------:R-:W-:Y:S01]  /*31f0*/  IADD3 R34, PT, PT, R33, 0x400, RZ ;  /* 0x0000040021227810 */ /* 0x000fe20007ffe0ff */
[----:B------:R-:W-:Y:S01]  /*3200*/  FMUL R86, R86, R23 ;  /* 0x0000001756567220 */ /* 0x000fe20000400000 */
[----:B------:R-:W-:Y:S01]  /*3210*/  FMUL R4, R58, -1.4426950216293334961 ;  /* 0xbfb8aa3b3a047820 */ /* 0x000fe20000400000 */
[----:B------:R-:W-:Y:S01]  /*3220*/  FMUL R53, R53, R32 ;  /* 0x0000002035357220 */ /* 0x000fe20000400000 */
[----:B------:R-:W-:Y:S01]  /*3230*/  SHF.R.U32.HI R23, RZ, 0x3, R34 ;  /* 0x00000003ff177819 */ /* 0x000fe20000011622 */
[----:B------:R-:W2:Y:S01]  /*3240*/  MUFU.EX2 R6, R6 ;  /* 0x0000000600067308 */ /* 0x000ea20000000800 */
[----:B------:R-:W-:-:S02]  /*3250*/  IADD3 R32, PT, PT, R33, 0x410, RZ ;  /* 0x0000041021207810 */ /* 0x000fc40007ffe0ff */
[----:B------:R-:W-:Y:S02]  /*3260*/  LOP3.LUT R34, R34, 0x30, R23, 0x78, !PT ;  /* 0x0000003022227812 */ /* 0x000fe400078e7817 */
[----:B------:R-:W-:Y:S02]  /*3270*/  SHF.R.U32.HI R23, RZ, 0x3, R32 ;  /* 0x00000003ff177819 */ /* 0x000fe40000011620 */
[----:B------:R-:W-:Y:S01]  /*3280*/  IADD3 R67, PT, PT, R33, 0x420, RZ ;  /* 0x0000042021437810 */ /* 0x000fe20007ffe0ff */
[----:B------:R-:W3:Y:S01]  /*3290*/  MUFU.RCP R87, R87 ;  /* 0x0000005700577308 */ /* 0x000ee20000001000 */
[----:B------:R-:W-:Y:S01]  /*32a0*/  LOP3.LUT R32, R32, 0x30, R23, 0x78, !PT ;  /* 0x0000003020207812 */ /* 0x000fe200078e7817 */
[----:B-1----:R-:W-:Y:S01]  /*32b0*/  FMUL R66, R27, R66 ;  /* 0x000000421b427220 */ /* 0x002fe20000400000 */
[----:B------:R-:W-:Y:S01]  /*32c0*/  IADD3 R33, PT, PT, R33, 0x430, RZ ;  /* 0x0000043021217810 */ /* 0x000fe20007ffe0ff */
[----:B------:R-:W-:Y:S01]  /*32d0*/  FADD R23, R28, 1 ;  /* 0x3f8000001c177421 */ /* 0x000fe20000000000 */
[----:B------:R-:W-:Y:S01]  /*32e0*/  SHF.R.U32.HI R28, RZ, 0x3, R67 ;  /* 0x00000003ff1c7819 */ /* 0x000fe20000011643 */
[----:B------:R-:W-:Y:S01]  /*32f0*/  FMUL R51, R51, R66 ;  /* 0x0000004233337220 */ /* 0x000fe20000400000 */
[----:B------:R-:W-:Y:S01]  /*3300*/  SHF.R.U32.HI R84, RZ, 0x3, R33 ;  /* 0x00000003ff547819 */ /* 0x000fe20000011621 */
[----:B------:R-:W-:Y:S01]  /*3310*/  MUFU.EX2 R5, R5 ;  /* 0x0000000500057308 */ /* 0x000fe20000000800 */
[----:B------:R-:W-:Y:S01]  /*3320*/  FMUL R66, R35, -1.4426950216293334961 ;  /* 0xbfb8aa3b23427820 */ /* 0x000fe20000400000 */
[----:B------:R-:W-:Y:S01]  /*3330*/  LOP3.LUT R28, R67, 0x30, R28, 0x78, !PT ;  /* 0x00000030431c7812 */ /* 0x000fe200078e781c */
[----:B--2---:R-:W-:Y:S01]  /*3340*/  FADD R67, R6, 1 ;  /* 0x3f80000006437421 */ /* 0x004fe20000000000 */
[----:B------:R-:W-:-:S02]  /*3350*/  LOP3.LUT R6, R33, 0x30, R84, 0x78, !PT ;  /* 0x0000003021067812 */ /* 0x000fc400078e7854 */
[C---:B------:R-:W-:Y:S02]  /*3360*/  LEA R33, R81.reuse, R32, 0xd ;  /* 0x0000002051217211 */ /* 0x040fe400078e68ff */
[----:B------:R-:W1:Y:S01]  /*3370*/  MUFU.EX2 R4, R4 ;  /* 0x0000000400047308 */ /* 0x000e620000000800 */
[C---:B------:R-:W-:Y:S01]  /*3380*/  LEA R84, R81.reuse, R61, 0xe ;  /* 0x0000003d51547211 */ /* 0x040fe200078e70ff */
[----:B---3--:R-:W-:Y:S01]  /*3390*/  FMUL R87, R22, R87 ;  /* 0x0000005716577220 */ /* 0x008fe20000400000 */
[C---:B------:R-:W-:Y:S02]  /*33a0*/  LEA R32, R81.reuse, R28, 0xd ;  /* 0x0000001c51207211 */ /* 0x040fe400078e68ff */
[----:B------:R-:W-:Y:S01]  /*33b0*/  LEA R28, R81, R6, 0xd ;  /* 0x00000006511c7211 */ /* 0x000fe200078e68ff */
[----:B------:R-:W-:Y:S01]  /*33c0*/  FMUL R48, R48, R87 ;  /* 0x0000005730307220 */ /* 0x000fe20000400000 */
[----:B------:R-:W-:Y:S01]  /*33d0*/  F2FP.BF16.F32.PACK_AB R6, R9, R8 ;  /* 0x000000080906723e */ /* 0x000fe200000010ff */
[----:B------:R-:W2:Y:S01]  /*33e0*/  MUFU.EX2 R11, R11 ;  /* 0x0000000b000b7308 */ /* 0x000ea20000000800 */
[----:B------:R-:W-:-:S02]  /*33f0*/  IADD3 R8, PT, PT, R84, 0x50, RZ ;  /* 0x0000005054087810 */ /* 0x000fc40007ffe0ff */
[----:B------:R-:W-:Y:S02]  /*3400*/  LEA R34, R81, R34, 0xd ;  /* 0x0000002251227211 */ /* 0x000fe400078e68ff */
[----:B------:R-:W-:Y:S02]  /*3410*/  IADD3 R81, PT, PT, R84, 0x40, RZ ;  /* 0x0000004054517810 */ /* 0x000fe40007ffe0ff */
[----:B------:R-:W-:Y:S01]  /*3420*/  SHF.R.U32.HI R9, RZ, 0x3, R8 ;  /* 0x00000003ff097819 */ /* 0x000fe20000011608 */
[----:B------:R3:W4:Y:S01]  /*3430*/  MUFU.EX2 R10, R66 ;  /* 0x00000042000a7308 */ /* 0x0007220000000800 */
[----:B-1----:R-:W-:Y:S01]  /*3440*/  FADD R87, R4, 1 ;  /* 0x3f80000004577421 */ /* 0x002fe20000000000 */
[----:B------:R-:W-:Y:S02]  /*3450*/  SHF.R.U32.HI R4, RZ, 0x3, R81 ;  /* 0x00000003ff047819 */ /* 0x000fe40000011651 */
[----:B------:R-:W-:Y:S02]  /*3460*/  F2FP.BF16.F32.PACK_AB R22, R25, R22 ;  /* 0x000000161916723e */ /* 0x000fe400000010ff */
[----:B------:R-:W-:-:S02]  /*3470*/  LOP3.LUT R81, R81, 0x70, R4, 0x78, !PT ;  /* 0x0000007051517812 */ /* 0x000fc400078e7804 */
[----:B------:R-:W1:Y:S01]  /*3480*/  MUFU.RCP R23, R23 ;  /* 0x0000001700177308 */ /* 0x000e620000001000 */
[----:B------:R-:W-:Y:S01]  /*3490*/  F2FP.BF16.F32.PACK_AB R4, R85, R82 ;  /* 0x000000525504723e */ /* 0x000fe200000010ff */
[----:B--2---:R-:W-:Y:S01]  /*34a0*/  FADD R85, R11, 1 ;  /* 0x3f8000000b557421 */ /* 0x004fe20000000000 */
[----:B------:R-:W-:Y:S02]  /*34b0*/  F2FP.BF16.F32.PACK_AB R11, R41, R18 ;  /* 0x00000012290b723e */ /* 0x000fe400000010ff */
[----:B------:R-:W-:-:S03]  /*34c0*/  F2FP.BF16.F32.PACK_AB R25, R31, R30 ;  /* 0x0000001e1f19723e */ /* 0x000fc600000010ff */
[----:B------:R-:W2:Y:S01]  /*34d0*/  MUFU.RCP R67, R67 ;  /* 0x0000004300437308 */ /* 0x000ea20000001000 */
[----:B---3--:R-:W-:Y:S01]  /*34e0*/  FADD R66, R5, 1 ;  /* 0x3f80000005427421 */ /* 0x008fe20000000000 */
[----:B------:R-:W-:Y:S01]  /*34f0*/  F2FP.BF16.F32.PACK_AB R5, R59, R40 ;  /* 0x000000283b05723e */ /* 0x000fe200000010ff */
[----:B----4-:R-:W-:Y:S01]  /*3500*/  FADD R82, R10, 1 ;  /* 0x3f8000000a527421 */ /* 0x010fe20000000000 */
[C---:B------:R-:W-:Y:S02]  /*3510*/  IADD3 R59, PT, PT, R84.reuse, 0x60, RZ ;  /* 0x00000060543b7810 */ /* 0x040fe40007ffe0ff */
[----:B------:R-:W-:Y:S01]  /*3520*/  IADD3 R40, PT, PT, R84, 0x70, RZ ;  /* 0x0000007054287810 */ /* 0x000fe20007ffe0ff */
[----:B------:R3:W-:Y:S01]  /*3530*/  STS.128 [R81], R4 ;  /* 0x0000000451007388 */ /* 0x0007e20000000c00 */
[----:B------:R-:W-:Y:S01]  /*3540*/  LOP3.LUT R84, R8, 0x70, R9, 0x78, !PT ;  /* 0x0000007008547812 */ /* 0x000fe200078e7809 */
[----:B-1----:R-:W-:Y:S01]  /*3550*/  FMUL R88, R30, R23 ;  /* 0x000000171e587220 */ /* 0x002fe20000400000 */
[----:B------:R-:W-:Y:S01]  /*3560*/  SHF.R.U32.HI R8, RZ, 0x3, R59 ;  /* 0x00000003ff087819 */ /* 0x000fe2000001163b */
[----:B------:R-:W1:Y:S01]  /*3570*/  MUFU.RCP R66, R66 ;  /* 0x0000004200427308 */ /* 0x000e620000001000 */
[----:B------:R-:W-:-:S02]  /*3580*/  SHF.R.U32.HI R9, RZ, 0x3, R40 ;  /* 0x00000003ff097819 */ /* 0x000fc40000011628 */
[----:B------:R-:W-:Y:S02]  /*3590*/  LOP3.LUT R59, R59, 0x70, R8, 0x78, !PT ;  /* 0x000000703b3b7812 */ /* 0x000fe400078e7808 */
[----:B------:R-:W-:Y:S01]  /*35a0*/  LOP3.LUT R40, R40, 0x70, R9, 0x78, !PT ;  /* 0x0000007028287812 */ /* 0x000fe200078e7809 */
[----:B--2---:R-:W-:Y:S01]  /*35b0*/  FMUL R18, R38, R67 ;  /* 0x0000004326127220 */ /* 0x004fe20000400000 */
[----:B------:R-:W-:Y:S01]  /*35c0*/  F2FP.BF16.F32.PACK_AB R10, R17, R16 ;  /* 0x00000010110a723e */ /* 0x000fe200000010ff */
[----:B------:R-:W2:Y:S01]  /*35d0*/  MUFU.RCP R87, R87 ;  /* 0x0000005700577308 */ /* 0x000ea20000001000 */
[----:B------:R-:W-:Y:S01]  /*35e0*/  F2FP.BF16.F32.PACK_AB R9, R15, R14 ;  /* 0x0000000e0f09723e */ /* 0x000fe200000010ff */
[----:B------:R-:W-:Y:S01]  /*35f0*/  FMUL R18, R57, R18 ;  /* 0x0000001239127220 */ /* 0x000fe20000400000 */
[----:B------:R-:W-:Y:S01]  /*3600*/  F2FP.BF16.F32.PACK_AB R8, R13, R12 ;  /* 0x0000000c0d08723e */ /* 0x000fe200000010ff */
[----:B------:R-:W-:Y:S01]  /*3610*/  FMUL R17, R43, R88 ;  /* 0x000000582b117220 */ /* 0x000fe20000400000 */
[----:B------:R-:W-:-:S02]  /*3620*/  F2FP.BF16.F32.PACK_AB R23, R27, R26 ;  /* 0x0000001a1b17723e */ /* 0x000fc400000010ff */
[----:B------:R-:W-:Y:S01]  /*3630*/  F2FP.BF16.F32.PACK_AB R27, R35, R58 ;  /* 0x0000003a231b723e */ /* 0x000fe200000010ff */
[----:B------:R4:W-:Y:S01]  /*3640*/  STS.128 [R84], R8 ;  /* 0x0000000854007388 */ /* 0x0009e20000000c00 */
[C---:B------:R-:W-:Y:S01]  /*3650*/  F2FP.BF16.F32.PACK_AB R26, R39.reuse, R38 ;  /* 0x00000026271a723e */ /* 0x040fe200000010ff */
[----:B------:R-:W5:Y:S01]  /*3660*/  MUFU.RCP R82, R82 ;  /* 0x0000005200527308 */ /* 0x000f620000001000 */
[----:B-1----:R-:W-:Y:S01]  /*3670*/  FMUL R15, R39, R66 ;  /* 0x00000042270f7220 */ /* 0x002fe20000400000 */
[----:B------:R1:W-:Y:S01]  /*3680*/  STS.128 [R59], R20 ;  /* 0x000000143b007388 */ /* 0x0003e20000000c00 */
[----:B------:R-:W-:Y:S02]  /*3690*/  F2FP.BF16.F32.PACK_AB R12, R45, R44 ;  /* 0x0000002c2d0c723e */ /* 0x000fe400000010ff */
[----:B------:R-:W-:Y:S01]  /*36a0*/  FMUL R15, R52, R15 ;  /* 0x0000000f340f7220 */ /* 0x000fe20000400000 */
[----:B------:R1:W-:Y:S01]  /*36b0*/  STS.128 [R40], R24 ;  /* 0x0000001828007388 */ /* 0x0003e20000000c00 */
[----:B--2---:R-:W-:Y:S01]  /*36c0*/  FMUL R16, R58, R87 ;  /* 0x000000573a107220 */ /* 0x004fe20000400000 */
[----:B------:R-:W2:Y:S01]  /*36d0*/  MUFU.RCP R14, R85 ;  /* 0x00000055000e7308 */ /* 0x000ea20000001000 */
[----:B---3--:R-:W-:Y:S01]  /*36e0*/  F2FP.BF16.F32.PACK_AB R7, R72, R73 ;  /* 0x000000494807723e */ /* 0x008fe200000010ff */
[----:B------:R3:W-:Y:S06]  /*36f0*/  MEMBAR.ALL.CTA ;  /* 0x0000000000007992 */ /* 0x0007ec0000008000 */
[----:B---3--:R-:W3:Y:S01]  /*3700*/  FENCE.VIEW.ASYNC.S ;  /* 0x00000000000073c6 */ /* 0x008ee20000000000 */
[----:B------:R-:W-:Y:S01]  /*3710*/  FMUL R55, R55, R16 ;  /* 0x0000001037377220 */ /* 0x000fe20000400000 */
[----:B------:R-:W-:-:S02]  /*3720*/  F2FP.BF16.F32.PACK_AB R18, R15, R18 ;  /* 0x000000120f12723e */ /* 0x000fc400000010ff */
[----:B------:R-:W-:Y:S02]  /*3730*/  F2FP.BF16.F32.PACK_AB R16, R53, R86 ;  /* 0x000000563510723e */ /* 0x000fe400000010ff */
[----:B------:R-:W-:Y:S01]  /*3740*/  F2FP.BF16.F32.PACK_AB R15, R51, R50 ;  /* 0x00000032330f723e */ /* 0x000fe200000010ff */
[----:B-----5:R-:W-:Y:S01]  /*3750*/  FMUL R13, R35, R82 ;  /* 0x00000052230d7220 */ /* 0x020fe20000400000 */
[----:B------:R-:W-:Y:S02]  /*3760*/  F2FP.BF16.F32.PACK_AB R6, R70, R71 ;  /* 0x000000474606723e */ /* 0x000fe400000010ff */
[----:B------:R-:W-:Y:S01]  /*3770*/  F2FP.BF16.F32.PACK_AB R5, R68, R69 ;  /* 0x000000454405723e */ /* 0x000fe200000010ff */
[----:B------:R-:W-:Y:S01]  /*3780*/  FMUL R54, R54, R13 ;  /* 0x0000000d36367220 */ /* 0x000fe20000400000 */
[----:B------:R-:W-:Y:S02]  /*3790*/  F2FP.BF16.F32.PACK_AB R13, R47, R46 ;  /* 0x0000002e2f0d723e */ /* 0x000fe400000010ff */
[----:B------:R-:W-:Y:S01]  /*37a0*/  F2FP.BF16.F32.PACK_AB R4, R37, R36 ;  /* 0x000000242504723e */ /* 0x000fe200000010ff */
[----:B--2---:R-:W-:Y:S01]  /*37b0*/  FMUL R19, R31, R14 ;  /* 0x0000000e1f137220 */ /* 0x004fe20000400000 */
[----:B------:R-:W-:-:S03]  /*37c0*/  F2FP.BF16.F32.PACK_AB R14, R49, R48 ;  /* 0x00000030310e723e */ /* 0x000fc600000010ff */
[----:B------:R-:W-:Y:S01]  /*37d0*/  FMUL R42, R42, R19 ;  /* 0x000000132a2a7220 */ /* 0x000fe20000400000 */
[----:B------:R-:W-:Y:S02]  /*37e0*/  F2FP.BF16.F32.PACK_AB R19, R54, R55 ;  /* 0x000000373613723e */ /* 0x000fe400000010ff */
[----:B----4-:R-:W-:Y:S02]  /*37f0*/  F2FP.BF16.F32.PACK_AB R11, R80, R83 ;  /* 0x00000053500b723e */ /* 0x010fe400000010ff */
[----:B------:R-:W-:Y:S02]  /*3800*/  F2FP.BF16.F32.PACK_AB R17, R42, R17 ;  /* 0x000000112a11723e */ /* 0x000fe400000010ff */
[----:B------:R-:W-:Y:S02]  /*3810*/  F2FP.BF16.F32.PACK_AB R10, R78, R79 ;  /* 0x0000004f4e0a723e */ /* 0x000fe400000010ff */
[----:B------:R-:W-:Y:S02]  /*3820*/  F2FP.BF16.F32.PACK_AB R9, R76, R77 ;  /* 0x0000004d4c09723e */ /* 0x000fe400000010ff */
[----:B------:R-:W-:Y:S01]  /*3830*/  F2FP.BF16.F32.PACK_AB R8, R74, R75 ;  /* 0x0000004b4a08723e */ /* 0x000fe200000010ff */
[----:B---3--:R-:W-:Y:S06]  /*3840*/  BAR.SYNC.DEFER_BLOCKING 0x1, 0x80 ;  /* 0x0042000000007b1d */ /* 0x008fec0000010000 */
[----:B-1----:R-:W-:Y:S05]  /*3850*/  @P0 BRA `(.L_x_28) ;  /* 0x00000000000c0947 */ /* 0x002fea0003800000 */
[----:B------:R1:W-:Y:S01]  /*3860*/  UTMASTG.2D [UR8], [UR32], desc[URZ] ;  /* 0x0000ff08200073b5 */ /* 0x0003e20008009000 */
[----:B------:R0:W-:Y:S01]  /*3870*/  UTMACMDFLUSH ;  /* 0x00000000000079b7 */ /* 0x0001e20000000000 */
[----:B-1----:R-:W-:-:S04]  /*3880*/  DEPBAR.LE SB0, 0x3 ;  /* 0x000080c00000791a */ /* 0x002fc80000000000 */
.L_x_28:
[----:B------:R-:W-:Y:S06]  /*3890*/  BAR.SYNC.DEFER_BLOCKING 0x1, 0x80 ;  /* 0x0042000000007b1d */ /* 0x000fec0000010000 */
[----:B------:R1:W-:Y:S04]  /*38a0*/  STS.128 [R34], R4 ;  /* 0x0000000422007388 */ /* 0x0003e80000000c00 */
[----:B------:R1:W-:Y:S04]  /*38b0*/  STS.128 [R33], R8 ;  /* 0x0000000821007388 */ /* 0x0003e80000000c00 */
[----:B------:R1:W-:Y:S04]  /*38c0*/  STS.128 [R32], R12 ;  /* 0x0000000c20007388 */ /* 0x0003e80000000c00 */
[----:B------:R1:W-:Y:S01]  /*38d0*/  STS.128 [R28], R16 ;  /* 0x000000101c007388 */ /* 0x0003e20000000c00 */
[----:B------:R2:W-:Y:S06]  /*38e0*/  MEMBAR.ALL.CTA ;  /* 0x0000000000007992 */ /* 0x0005ec0000008000 */
[----:B--2---:R-:W2:Y:S02]  /*38f0*/  FENCE.VIEW.ASYNC.S ;  /* 0x00000000000073c6 */ /* 0x004ea40000000000 */
[----:B--2---:R-:W-:Y:S06]  /*3900*/  BAR.SYNC.DEFER_BLOCKING 0x1, 0x80 ;  /* 0x0042000000007b1d */ /* 0x004fec0000010000 */
[----:B------:R-:W-:Y:S05]  /*3910*/  @P0 BRA `(.L_x_29) ;  /* 0x00000000001c0947 */ /* 0x000fea0003800000 */
[----:B------:R-:W-:Y:S01]  /*3920*/  USHF.L.U32 UR4, UR4, 0xc, URZ ;  /* 0x0000000c04047899 */ /* 0x000fe200080006ff */
[----:B------:R-:W-:-:S03]  /*3930*/  UMOV UR6, UR10 ;  /* 0x0000000a00067c82 */ /* 0x000fc60008000000 */
[----:B------:R-:W-:-:S04]  /*3940*/  UIADD3 UR4, UPT, UPT, UR7, UR4, UR4 ;  /* 0x0000000407047290 */ /* 0x000fc8000fffe004 */
[----:B------:R-:W-:-:S09]  /*3950*/  UIADD3 UR4, UPT, UPT, UR4, 0x400, URZ ;  /* 0x0000040004047890 */ /* 0x000fd2000fffe0ff */
[----:B------:R2:W-:Y:S01]  /*3960*/  UTMASTG.2D [UR4], [UR30], desc[URZ] ;  /* 0x0000ff041e0073b5 */ /* 0x0005e20008009000 */
[----:B------:R0:W-:Y:S01]  /*3970*/  UTMACMDFLUSH ;  /* 0x00000000000079b7 */ /* 0x0001e20000000000 */
[----:B--2---:R-:W-:-:S04]  /*3980*/  DEPBAR.LE SB0, 0x3 ;  /* 0x000080c00000791a */ /* 0x004fc80000000000 */
.L_x_29:
[----:B------:R-:W-:Y:S01]  /*3990*/  BAR.SYNC.DEFER_BLOCKING 0x1, 0x80 ;  /* 0x0042000000007b1d */ /* 0x000fe20000010000 */
[----:B------:R-:W-:Y:S01]  /*39a0*/  UISETP.GE.U32.AND UP0, UPT, UR28, 0x6, UPT ;  /* 0x000000061c00788c */ /* 0x000fe2000bf06070 */
[----:B------:R-:W-:Y:S01]  /*39b0*/  IADD3 R62, PT, PT, R62, 0x40, RZ ;  /* 0x000000403e3e7810 */ /* 0x000fe20007ffe0ff */
[----:B------:R-:W-:Y:S02]  /*39c0*/  UIADD3 UR4, UPT, UPT, UR28, 0x2, URZ ;  /* 0x000000021c047890 */ /* 0x000fe4000fffe0ff */
[----:B------:R-:W-:Y:S02]  /*39d0*/  UIADD3 UR29, UPT, UPT, UR29, 0x1, URZ ;  /* 0x000000011d1d7890 */ /* 0x000fe4000fffe0ff */
[----:B------:R-:W-:Y:S02]  /*39e0*/  UIADD3 UR5, UPT, UPT, UR5, 0x20, URZ ;  /* 0x0000002005057890 */ /* 0x000fe4000fffe0ff */
[----:B------:R-:W-:Y:S02]  /*39f0*/  UIADD3 UR9, UPT, UPT, UR9, 0x40, URZ ;  /* 0x0000004009097890 */ /* 0x000fe4000fffe0ff */
[----:B------:R-:W-:Y:S01]  /*3a00*/  UIADD3 UR8, UPT, UPT, UR8, 0x4000, URZ ;  /* 0x0000400008087890 */ /* 0x000fe2000fffe0ff */
[----:B------:R-:W-:Y:S01]  /*3a10*/  UMOV UR28, UR4 ;  /* 0x00000004001c7c82 */ /* 0x000fe20008000000 */
[----:B------:R-:W-:Y:S10]  /*3a20*/  BRA.U !UP0, `(.L_x_30) ;  /* 0xffffffe508ec7547 */ /* 0x000ff4000b83ffff */
[----:B------:R-:W2:Y:S01]  /*3a30*/  LDCU.64 UR4, c[0x0][0x6c0] ;  /* 0x0000d800ff0477ac */ /* 0x000ea20008000a00 */
[----:B------:R-:W-:Y:S01]  /*3a40*/  LOP3.LUT R63, R63, 0x1, RZ, 0x3c, !PT ;  /* 0x000000013f3f7812 */ /* 0x000fe200078e3cff */
[----:B------:R-:W-:Y:S01]  /*3a50*/  UIADD3 UR20, UPT, UPT, UR19, UR20, URZ ;  /* 0x0000001413147290 */ /* 0x000fe2000fffe0ff */
[----:B------:R-:W-:-:S03]  /*3a60*/  ELECT P0, URZ, PT ;  /* 0x0000000000ff782f */ /* 0x000fc60003800000 */
[----:B------:R-:W-:Y:S02]  /*3a70*/  UISETP.GE.AND UP0, UPT, UR20, 0x100, UPT ;  /* 0x000001001400788c */ /* 0x000fe4000bf06270 */
[----:B------:R-:W-:Y:S02]  /*3a80*/  UIADD3 UR18, UPT, UPT, UR18, 0x1, URZ ;  /* 0x0000000112127890 */ /* 0x000fe4000fffe0ff */
[----:B--2---:R-:W-:-:S06]  /*3a90*/  UIMAD.WIDE.U32 UR8, UR20, UR5, URZ ;  /* 0x00000005140872a5 */ /* 0x004fcc000f8e00ff */
[----:B------:R-:W-:Y:S01]  /*3aa0*/  @P0 IMAD.MOV.U32 R0, RZ, RZ, 0x1 ;  /* 0x00000001ff000424 */ /* 0x000fe200078e00ff */
[----:B------:R-:W2:Y:S03]  /*3ab0*/  LDCU UR5, c[0x0][0x6d0] ;  /* 0x0000da00ff0577ac */ /* 0x000ea60008000800 */
[----:B------:R3:W-:Y:S01]  /*3ac0*/  @P0 SYNCS.ARRIVE.TRANS64.ART0 RZ, [UR7+0x28], R0 ;  /* 0x00002800ffff09a7 */ /* 0x0007e20008500007 */
        /* <DEDUP_REMOVED lines=14> */
[----:B------:R-:W-:Y:S02]  /*3bb0*/  UIADD3 UR8, UPT, UPT, UR6, -UR9, URZ ;  /* 0x8000000906087290 */ /* 0x000fe4000fffe0ff */
[----:B------:R-:W-:Y:S02]  /*3bc0*/  UIADD3 UR7, UPT, UPT, -UR6, URZ, URZ ;  /* 0x000000ff06077290 */ /* 0x000fe4000fffe1ff */
[----:B------:R-:W-:-:S04]  /*3bd0*/  USHF.R.U32.HI UR8, URZ, UR14, UR8 ;  /* 0x0000000eff087299 */ /* 0x000fc80008011608 */
[----:B------:R-:W-:-:S04]  /*3be0*/  UIADD3 UR8, UPT, UPT, UR9, UR8, URZ ;  /* 0x0000000809087290 */ /* 0x000fc8000fffe0ff */
[----:B------:R-:W-:Y:S02]  /*3bf0*/  USHF.R.U32.HI UR8, URZ, UR13, UR8 ;  /* 0x0000000dff087299 */ /* 0x000fe40008011608 */
[----:B--2---:R-:W-:Y:S02]  /*3c00*/  UIMAD UR10, UR5, UR7, UR10 ;  /* 0x00000007050a72a4 */ /* 0x004fe4000f8e020a */
[----:B------:R-:W-:-:S04]  /*3c10*/  UIADD3 UR8, UPT, UPT, -UR8, URZ, URZ ;  /* 0x000000ff08087290 */ /* 0x000fc8000fffe1ff */
[----:B------:R-:W-:Y:S01]  /*3c20*/  UIMAD UR4, UR4, UR8, UR6 ;  /* 0x00000008040472a4 */ /* 0x000fe2000f8e0206 */
[----:B---3--:R-:W-:Y:S11]  /*3c30*/  BRA.U !UP0, `(.L_x_31) ;  /* 0xffffffe108e07547 */ /* 0x008ff6000b83ffff */
.L_x_26:
[----:B------:R-:W-:-:S13]  /*3c40*/  ISETP.NE.AND P0, PT, R65, RZ, PT ;  /* 0x000000ff4100720c */ /* 0x000fda0003f05270 */
[----:B------:R-:W-:Y:S05]  /*3c50*/  @P0 BRA `(.L_x_32) ;  /* 0x0000000000180947 */ /* 0x000fea0003800000 */
[----:B------:R-:W-:Y:S01]  /*3c60*/  ELECT P1, URZ, PT ;  /* 0x0000000000ff782f */ /* 0x000fe20003820000 */
[----:B------:R-:W-:Y:S01]  /*3c70*/  HFMA2 R0, -RZ, RZ, 0, 5.9604644775390625e-08 ;  /* 0x00000001ff007431 */ /* 0x000fe200000001ff */
[----:B------:R-:W-:Y:S01]  /*3c80*/  UMOV UR4, 0x40 ;  /* 0x0000004000047882 */ /* 0x000fe20000000000 */
[----:B------:R-:W-:Y:S01]  /*3c90*/  UVIRTCOUNT.DEALLOC.SMPOOL 0x80 ;  /* 0x000000800000784c */ /* 0x000fe20000000000 */
[----:B------:R-:W-:-:S09]  /*3ca0*/  ULEA UR4, UR12, UR4, 0x18 ;  /* 0x000000040c047291 */ /* 0x000fd2000f8ec0ff */
[----:B------:R3:W-:Y:S03]  /*3cb0*/  @P1 STS.U8 [UR4], R0 ;  /* 0x00000000ff001988 */ /* 0x0007e60008000004 */
.L_x_32:
[----:B------:R-:W-:Y:S06]  /*3cc0*/  BAR.SYNC.DEFER_BLOCKING 0x1, 0x80 ;  /* 0x0042000000007b1d */ /* 0x000fec0000010000 */
[----:B------:R-:W-:Y:S05]  /*3cd0*/  @P0 BRA `(.L_x_33) ;  /* 0x00000000009c0947 */ /* 0x000fea0003800000 */
[----:B------:R-:W-:Y:S01]  /*3ce0*/  NOP ;  /* 0x0000000000007918 */ /* 0x000fe20000000000 */
[----:B------:R-:W-:Y:S01]  /*3cf0*/  UMOV UR4, 0x50 ;  /* 0x0000005000047882 */ /* 0x000fe20000000000 */
[----:B-12---:R-:W-:Y:S01]  /*3d00*/  LOP3.LUT R4, R64, 0xffff, RZ, 0xc0, !PT ;  /* 0x0000ffff40047812 */ /* 0x006fe200078ec0ff */
[----:B------:R-:W-:Y:S01]  /*3d10*/  ULEA UR12, UR12, UR4, 0x18 ;  /* 0x000000040c0c7291 */ /* 0x000fe2000f8ec0ff */
[----:B------:R-:W-:Y:S02]  /*3d20*/  IMAD.MOV.U32 R3, RZ, RZ, 0xffff ;  /* 0x0000ffffff037424 */ /* 0x000fe400078e00ff */
[----:B------:R-:W-:Y:S01]  /*3d30*/  SHF.R.U32.HI R4, RZ, 0x5, R4 ;  /* 0x00000005ff047819 */ /* 0x000fe20000011604 */
[----:B------:R-:W-:-:S03]  /*3d40*/  IMAD.MOV.U32 R2, RZ, RZ, 0x1 ;  /* 0x00000001ff027424 */ /* 0x000fc600078e00ff */
[----:B------:R-:W-:Y:S01]  /*3d50*/  SHF.L.U32 R3, R3, R4, RZ ;  /* 0x0000000403037219 */ /* 0x000fe200000006ff */
[----:B------:R-:W-:Y:S01]  /*3d60*/  VIADD R5, R4, 0x10 ;  /* 0x0000001004057836 */ /* 0x000fe20000000000 */
[----:B---3--:R-:W1:Y:S04]  /*3d70*/  LDS R0, [UR12] ;  /* 0x0000000cff007984 */ /* 0x008e680008000800 */
[----:B------:R-:W-:-:S04]  /*3d80*/  SHF.L.U32 R2, R2, R5, RZ ;  /* 0x0000000502027219 */ /* 0x000fc800000006ff */
[----:B------:R-:W-:-:S04]  /*3d90*/  LOP3.LUT R5, R2, R3, RZ, 0xfc, !PT ;  /* 0x0000000302057212 */ /* 0x000fc800078efcff */
[C---:B------:R-:W-:Y:S02]  /*3da0*/  LOP3.LUT R3, R5.reuse, 0xffff, RZ, 0xc0, !PT ;  /* 0x0000ffff05037812 */ /* 0x040fe400078ec0ff */
[----:B-1----:R-:W-:-:S04]  /*3db0*/  LOP3.LUT R2, R5, 0xffff, R0, 0x80, !PT ;  /* 0x0000ffff05027812 */ /* 0x002fc800078e8000 */
[----:B------:R-:W-:-:S13]  /*3dc0*/  ISETP.NE.AND P0, PT, R2, R3, PT ;  /* 0x000000030200720c */ /* 0x000fda0003f05270 */
[----:B------:R-:W-:Y:S05]  /*3dd0*/  @P0 BRA `(.L_x_34) ;  /* 0x0000000000500947 */ /* 0x000fea0003800000 */
[----:B------:R-:W-:Y:S02]  /*3de0*/  SHF.R.U32.HI R0, RZ, 0x10, R0 ;  /* 0x00000010ff007819 */ /* 0x000fe40000011600 */
[----:B------:R-:W-:-:S04]  /*3df0*/  SHF.R.U32.HI R3, RZ, 0x10, R5 ;  /* 0x00000010ff037819 */ /* 0x000fc80000011605 */
[----:B------:R-:W-:-:S04]  /*3e00*/  LOP3.LUT R0, R0, R3, RZ, 0xc0, !PT ;  /* 0x0000000300007212 */ /* 0x000fc800078ec0ff */
[----:B------:R-:W-:-:S13]  /*3e10*/  ISETP.NE.AND P0, PT, R0, R3, PT ;  /* 0x000000030000720c */ /* 0x000fda0003f05270 */
[----:B------:R-:W-:Y:S05]  /*3e20*/  @P0 BRA `(.L_x_35) ;  /* 0x0000000000300947 */ /* 0x000fea0003800000 */
[----:B------:R-:W-:Y:S01]  /*3e30*/  R2UR UR6, R5 ;  /* 0x00000000050672ca */ /* 0x000fe200000e0000 */
[----:B------:R-:W1:Y:S01]  /*3e40*/  S2R R2, SR_LANEID ;  /* 0x0000000000027919 */ /* 0x000e620000000000 */
[----:B------:R-:W-:Y:S02]  /*3e50*/  VOTEU.ANY UR5, UPT, PT ;  /* 0x0000000000057886 */ /* 0x000fe400038e0100 */
[----:B------:R-:W-:-:S09]  /*3e60*/  UFLO.U32 UR5, UR5 ;  /* 0x00000005000572bd */ /* 0x000fd200080e0000 */
[----:B------:R-:W-:-:S06]  /*3e70*/  ULOP3.LUT UR6, URZ, UR6, URZ, 0x33, !UPT ;  /* 0x00000006ff067292 */ /* 0x000fcc000f8e33ff */
[----:B------:R-:W-:-:S04]  /*3e80*/  IMAD.U32 R0, RZ, RZ, UR6 ;  /* 0x00000006ff007e24 */ /* 0x000fc8000f8e00ff */
[----:B------:R-:W2:Y:S02]  /*3e90*/  REDUX UR4, R0 ;  /* 0x00000000000473c4 */ /* 0x000ea40000000000 */
[----:B------:R3:W-:Y:S01]  /*3ea0*/  UTCATOMSWS.AND URZ, UR6 ;  /* 0x0000000600ff79e3 */ /* 0x0007e20008000000 */
[----:B-1----:R-:W-:Y:S01]  /*3eb0*/  ISETP.EQ.U32.AND P0, PT, R2, UR5, PT ;  /* 0x0000000502007c0c */ /* 0x002fe2000bf02070 */
[----:B--2---:R-:W-:-:S12]  /*3ec0*/  IMAD.U32 R2, RZ, RZ, UR4 ;  /* 0x00000004ff027e24 */ /* 0x004fd8000f8e00ff */
[----:B------:R3:W-:Y:S01]  /*3ed0*/  @P0 ATOMS.AND RZ, [UR12], R2 ;  /* 0x00000002ffff098c */ /* 0x0007e2000a80000c */
[----:B------:R-:W-:Y:S05]  /*3ee0*/  BRA `(.L_x_36) ;  /* 0x0000000000147947 */ /* 0x000fea0003800000 */
.L_x_35:
[----:B------:R-:W-:Y:S02]  /*3ef0*/  MOV R2, 0x3f10 ;  /* 0x00003f1000027802 */ /* 0x000fe40000000f00 */
[----:B------:R-:W-:Y:S05]  /*3f00*/  CALL.REL.NOINC `($__internal_0_$__cuda_sm10x_tcgen05_guardrail_trap_col_being_dealloced_not_returned_by_alloc) ;  /* 0x0000000000c87944 */ /* 0x000fea0003c00000 */
[----:B------:R-:W-:Y:S05]  /*3f10*/  BRA `(.L_x_36) ;  /* 0x0000000000087947 */ /* 0x000fea0003800000 */
.L_x_34:
[----:B------:R-:W-:Y:S02]  /*3f20*/  MOV R2, 0x3f40 ;  /* 0x00003f4000027802 */ /* 0x000fe40000000f00 */
[----:B------:R-:W-:Y:S05]  /*3f30*/  CALL.REL.NOINC `($__internal_2_$__cuda_sm10x_tcgen05_guardrail_trap_unallocated_columns_being_dealloced) ;  /* 0x0000000000d47944 */ /* 0x000fea0003c00000 */
.L_x_36:
[----:B------:R-:W-:Y:S01]  /*3f40*/  NOP ;  /* 0x0000000000007918 */ /* 0x000fe20000000000 */
.L_x_33:
[----:B------:R-:W-:-:S04]  /*3f50*/  DEPBAR.LE SB0, 0x0 ;  /* 0x000080000000791a */ /* 0x000fc80000000000 */
[----:B------:R-:W-:-:S04]  /*3f60*/  DEPBAR.LE SB0, 0x0 ;  /* 0x000080000000791a */ /* 0x000fc80000000000 */
[----:B---3--:R-:W-:Y:S05]  /*3f70*/  EXIT ;  /* 0x000000000000794d */ /* 0x008fea0003800000 */
.L_x_9:
[----:B------:R-:W-:Y:S02]  /*3f80*/  MOV R4, UR4 ;  /* 0x0000000400047c02 */ /* 0x000fe40008000f00 */
[----:B------:R-:W-:Y:S02]  /*3f90*/  MOV R5, UR4 ;  /* 0x0000000400057c02 */ /* 0x000fe40008000f00 */
[----:B------:R-:W-:-:S07]  /*3fa0*/  MOV R0, UR25 ;  /* 0x0000001900007c02 */ /* 0x000fce0008000f00 */
.L_x_37:
[----:B-1----:R1:W2:Y:S02]  /*3fb0*/  SYNCS.PHASECHK.TRANS64.TRYWAIT P0, [R0+URZ+0x10], R5 ;  /* 0x00001005000075a7 */ /* 0x0022a400080011ff */
[----:B--2---:R-:W-:Y:S05]  /*3fc0*/  @!P0 NANOSLEEP.SYNCS 0x989680 ;  /* 0x009896800000895d */ /* 0x004fea0003900000 */
[----:B------:R-:W2:Y:S02]  /*3fd0*/  @!P0 SYNCS.PHASECHK.TRANS64 P0, [R0+URZ+0x10], R5 ;  /* 0x00001005000085a7 */ /* 0x000ea400080010ff */
[----:B--2---:R-:W-:Y:S05]  /*3fe0*/  @!P0 BRA `(.L_x_37) ;  /* 0xfffffffc00f08947 */ /* 0x004fea000383ffff */
[----:B------:R-:W-:Y:S05]  /*3ff0*/  BRA `(.L_x_8) ;  /* 0xffffffc800c47947 */ /* 0x000fea000383ffff */
.L_x_12:
[----:B------:R-:W-:-:S07]  /*4000*/  MOV R5, R4 ;  /* 0x0000000400057202 */ /* 0x000fce0000000f00 */
.L_x_38:
[----:B-----5:R5:W4:Y:S02]  /*4010*/  SYNCS.PHASECHK.TRANS64.TRYWAIT P0, [R3+URZ+0x10], R5 ;  /* 0x00001005030075a7 */ /* 0x020b2400080011ff */
[----:B----4-:R-:W-:Y:S05]  /*4020*/  @!P0 NANOSLEEP.SYNCS 0x989680 ;  /* 0x009896800000895d */ /* 0x010fea0003900000 */
[----:B------:R-:W4:Y:S02]  /*4030*/  @!P0 SYNCS.PHASECHK.TRANS64 P0, [R3+URZ+0x10], R5 ;  /* 0x00001005030085a7 */ /* 0x000f2400080010ff */
[----:B----4-:R-:W-:Y:S05]  /*4040*/  @!P0 BRA `(.L_x_38) ;  /* 0xfffffffc00f08947 */ /* 0x010fea000383ffff */
[----:B------:R-:W-:Y:S05]  /*4050*/  BRA `(.L_x_39) ;  /* 0xffffffcc00ac7947 */ /* 0x000fea000383ffff */
.L_x_15:
[----:B------:R-:W-:Y:S02]  /*4060*/  MOV R0, UR12 ;  /* 0x0000000c00007c02 */ /* 0x000fe40008000f00 */
[-C--:B------:R-:W-:Y:S02]  /*4070*/  MOV R4, R2.reuse ;  /* 0x0000000200047202 */ /* 0x080fe40000000f00 */
[----:B------:R-:W-:-:S07]  /*4080*/  MOV R5, R2 ;  /* 0x0000000200057202 */ /* 0x000fce0000000f00 */
.L_x_40:
[----:B-1----:R1:W4:Y:S02]  /*4090*/  SYNCS.PHASECHK.TRANS64.TRYWAIT P0, [R0+URZ+0x28], R5 ;  /* 0x00002805000075a7 */ /* 0x00232400080011ff */
[----:B----4-:R-:W-:Y:S05]  /*40a0*/  @!P0 NANOSLEEP.SYNCS 0x989680 ;  /* 0x009896800000895d */ /* 0x010fea0003900000 */
[----:B------:R-:W4:Y:S02]  /*40b0*/  @!P0 SYNCS.PHASECHK.TRANS64 P0, [R0+URZ+0x28], R5 ;  /* 0x00002805000085a7 */ /* 0x000f2400080010ff */
[----:B----4-:R-:W-:Y:S05]  /*40c0*/  @!P0 BRA `(.L_x_40) ;  /* 0xfffffffc00f08947 */ /* 0x010fea000383ffff */
[----:B------:R-:W-:Y:S05]  /*40d0*/  BRA `(.L_x_41) ;  /* 0xffffffd000f07947 */ /* 0x000fea000383ffff */
.L_x_17:
[----:B------:R-:W-:Y:S02]  /*40e0*/  MOV R4, UR26 ;  /* 0x0000001a00047c02 */ /* 0x000fe40008000f00 */
[----:B------:R-:W-:Y:S02]  /*40f0*/  MOV R5, UR26 ;  /* 0x0000001a00057c02 */ /* 0x000fe40008000f00 */
[----:B------:R-:W-:Y:S07]  /*4100*/  MOV R0, UR17 ;  /* 0x0000001100007c02 */ /* 0x000fee0008000f00 */
.L_x_42:
[----:B-1----:R1:W4:Y:S02]  /*4110*/  SYNCS.PHASECHK.TRANS64.TRYWAIT P1, [R0+URZ], R5 ;  /* 0x00000005000075a7 */ /* 0x00232400080211ff */
[----:B----4-:R-:W-:Y:S05]  /*4120*/  @!P1 NANOSLEEP.SYNCS 0x989680 ;  /* 0x009896800000995d */ /* 0x010fea0003900000 */
[----:B------:R-:W4:Y:S02]  /*4130*/  @!P1 SYNCS.PHASECHK.TRANS64 P1, [R0+URZ], R5 ;  /* 0x00000005000095a7 */ /* 0x000f2400080210ff */
[----:B----4-:R-:W-:Y:S05]  /*4140*/  @!P1 BRA `(.L_x_42) ;  /* 0xfffffffc00f09947 */ /* 0x010fea000383ffff */
[----:B------:R-:W-:Y:S05]  /*4150*/  BRA `(.L_x_16) ;  /* 0xffffffd4006c7947 */ /* 0x000fea000383ffff */
.L_x_20:
[----:B------:R-:W-:-:S07]  /*4160*/  MOV R3, R2 ;  /* 0x0000000200037202 */ /* 0x000fce0000000f00 */
.L_x_43:
[----:B----4-:R4:W1:Y:S02]  /*4170*/  SYNCS.PHASECHK.TRANS64.TRYWAIT P0, [R5+URZ+0x28], R3 ;  /* 0x00002803050075a7 */ /* 0x01086400080011ff */
[----:B-1----:R-:W-:Y:S05]  /*4180*/  @!P0 NANOSLEEP.SYNCS 0x989680 ;  /* 0x009896800000895d */ /* 0x002fea0003900000 */
[----:B------:R-:W1:Y:S02]  /*4190*/  @!P0 SYNCS.PHASECHK.TRANS64 P0, [R5+URZ+0x28], R3 ;  /* 0x00002803050085a7 */ /* 0x000e6400080010ff */
[----:B-1----:R-:W-:Y:S05]  /*41a0*/  @!P0 BRA `(.L_x_43) ;  /* 0xfffffffc00f08947 */ /* 0x002fea000383ffff */
[----:B------:R-:W-:Y:S05]  /*41b0*/  BRA `(.L_x_13) ;  /* 0xffffffd400f07947 */ /* 0x000fea000383ffff */
.L_x_27:
[----:B------:R-:W-:Y:S02]  /*41c0*/  MOV R0, UR11 ;  /* 0x0000000b00007c02 */ /* 0x000fe40008000f00 */
[----:B------:R-:W-:-:S07]  /*41d0*/  MOV R7, R6 ;  /* 0x0000000600077202 */ /* 0x000fce0000000f00 */
.L_x_44:
[----:B-1----:R1:W2:Y:S02]  /*41e0*/  SYNCS.PHASECHK.TRANS64.TRYWAIT P0, [R0+URZ+0x20], R7 ;  /* 0x00002007000075a7 */ /* 0x0022a400080011ff */
[----:B--2---:R-:W-:Y:S05]  /*41f0*/  @!P0 NANOSLEEP.SYNCS 0x989680 ;  /* 0x009896800000895d */ /* 0x004fea0003900000 */
[----:B------:R-:W2:Y:S02]  /*4200*/  @!P0 SYNCS.PHASECHK.TRANS64 P0, [R0+URZ+0x20], R7 ;  /* 0x00002007000085a7 */ /* 0x000ea400080010ff */
[----:B--2---:R-:W-:Y:S05]  /*4210*/  @!P0 BRA `(.L_x_44) ;  /* 0xfffffffc00f08947 */ /* 0x004fea000383ffff */
[----:B------:R-:W-:Y:S05]  /*4220*/  BRA `(.L_x_45) ;  /* 0xffffffdc00847947 */ /* 0x000fea000383ffff */
        .weak           $__internal_0_$__cuda_sm10x_tcgen05_guardrail_trap_col_being_dealloced_not_returned_by_alloc
        .type           $__internal_0_$__cuda_sm10x_tcgen05_guardrail_trap_col_being_dealloced_not_returned_by_alloc,@function
        .size           $__internal_0_$__cuda_sm10x_tcgen05_guardrail_trap_col_being_dealloced_not_returned_by_alloc,($__internal_1_$__cuda_sm10x_tcgen05_guardrail_trap_phase_invalid_during_alloc - $__internal_0_$__cuda_sm10x_tcgen05_guardrail_trap_col_being_dealloced_not_returned_by_alloc)
$__internal_0_$__cuda_sm10x_tcgen05_guardrail_trap_col_being_dealloced_not_returned_by_alloc:
[----:B------:R-:W-:Y:S05]  /*4230*/  BPT.TRAP 0x1 ;  /* 0x000000040000795c */ /* 0x000fea0000300000 */
[----:B------:R-:W-:-:S04]  /*4240*/  HFMA2 R3, -RZ, RZ, 0, 0 ;  /* 0x00000000ff037431 */ /* 0x000fc800000001ff */
[----:B------:R-:W-:Y:S05]  /*4250*/  RET.REL.NODEC R2 `(kernel_cutlass_kernel_cudnngemm_swigludense_blockscaled_gemm_persistent_swiglu_interleaved_quantSm100BlockScaledPersistentDenseGemmKernel_object_at__TiledMMA_ThrLayoutVMNK11110000_Permuta_0) ;  /* 0xffffffbc02687950 */ /* 0x000fea0003c3ffff */
        .weak           $__internal_1_$__cuda_sm10x_tcgen05_guardrail_trap_phase_invalid_during_alloc
        .type           $__internal_1_$__cuda_sm10x_tcgen05_guardrail_trap_phase_invalid_during_alloc,@function
        .size           $__internal_1_$__cuda_sm10x_tcgen05_guardrail_trap_phase_invalid_during_alloc,($__internal_2_$__cuda_sm10x_tcgen05_guardrail_trap_unallocated_columns_being_dealloced - $__internal_1_$__cuda_sm10x_tcgen05_guardrail_trap_phase_invalid_during_alloc)
$__internal_1_$__cuda_sm10x_tcgen05_guardrail_trap_phase_invalid_during_alloc:
[----:B------:R-:W-:Y:S05]  /*4260*/  BPT.TRAP 0x1 ;  /* 0x000000040000795c */ /* 0x000fea0000300000 */
[----:B------:R-:W-:-:S04]  /*4270*/  MOV R3, 0x0 ;  /* 0x0000000000037802 */ /* 0x000fc80000000f00 */
[----:B------:R-:W-:Y:S05]  /*4280*/  RET.REL.NODEC R2 `(kernel_cutlass_kernel_cudnngemm_swigludense_blockscaled_gemm_persistent_swiglu_interleaved_quantSm100BlockScaledPersistentDenseGemmKernel_object_at__TiledMMA_ThrLayoutVMNK11110000_Permuta_0) ;  /* 0xffffffbc025c7950 */ /* 0x000fea0003c3ffff */
        .weak           $__internal_2_$__cuda_sm10x_tcgen05_guardrail_trap_unallocated_columns_being_dealloced
        .type           $__internal_2_$__cuda_sm10x_tcgen05_guardrail_trap_unallocated_columns_being_dealloced,@function
        .size           $__internal_2_$__cuda_sm10x_tcgen05_guardrail_trap_unallocated_columns_being_dealloced,(.L_x_49 - $__internal_2_$__cuda_sm10x_tcgen05_guardrail_trap_unallocated_columns_being_dealloced)
$__internal_2_$__cuda_sm10x_tcgen05_guardrail_trap_unallocated_columns_being_dealloced:
[----:B------:R-:W-:Y:S05]  /*4290*/  BPT.TRAP 0x1 ;  /* 0x000000040000795c */ /* 0x000fea0000300000 */
[----:B------:R-:W-:-:S04]  /*42a0*/  HFMA2 R3, -RZ, RZ, 0, 0 ;  /* 0x00000000ff037431 */ /* 0x000fc800000001ff */
[----:B------:R-:W-:Y:S05]  /*42b0*/  RET.REL.NODEC R2 `(kernel_cutlass_kernel_cudnngemm_swigludense_blockscaled_gemm_persistent_swiglu_interleaved_quantSm100BlockScaledPersistentDenseGemmKernel_object_at__TiledMMA_ThrLayoutVMNK11110000_Permuta_0) ;  /* 0xffffffbc02507950 */ /* 0x000fea0003c3ffff */
.L_x_46:
[----:B------:R-:W-:-:S00]  /*42c0*/  BRA `(.L_x_46) ;  /* 0xfffffffc00fc7947 */ /* 0x000fc0000383ffff */
[----:B------:R-:W-:-:S00]  /*42d0*/  NOP ;  /* 0x0000000000007918 */ /* 0x000fc00000000000 */
        /* <DEDUP_REMOVED lines=10> */
.L_x_49:


//--------------------- .nv.shared.kernel_cutlass_kernel_cudnngemm_swigludense_blockscaled_gemm_persistent_swiglu_interleaved_quantSm100BlockScaledPersistentDenseGemmKernel_object_at__TiledMMA_ThrLayoutVMNK11110000_Permuta_0 --------------------------
	.section	.nv.shared.kernel_cutlass_kernel_cudnngemm_swigludense_blockscaled_gemm_persistent_swiglu_interleaved_quantSm100BlockScaledPersistentDenseGemmKernel_object_at__TiledMMA_ThrLayoutVMNK11110000_Permuta_0,"aw",@nobits
	.sectionflags	@""
	.align	1024
	.zero		1024


//--------------------- .nv.shared.reserved.0     --------------------------
	.section	.nv.shared.reserved.0,"aw",@nobits
	.align	8
	.weak		__nv_reservedSMEM_offset_0_alias
	.size		__nv_reservedSMEM_offset_0_alias, 0, 64
	.other		__nv_reservedSMEM_offset_0_alias,@"STO_CUDA_RESERVED_SHARED STV_DEFAULT"
__nv_reservedSMEM_offset_0_alias:
	.zero		0
.nv.shared.reserved.0:
	.zero		64
	.weak		__nv_reservedSMEM_allocation_phase
	.type		__nv_reservedSMEM_allocation_phase,@object
	.size		__nv_reservedSMEM_allocation_phase,(.L_0 - __nv_reservedSMEM_allocation_phase)
__nv_reservedSMEM_allocation_phase:
	.zero		1
.L_0:
	.zero		7
	.weak		__nv_reservedSMEM_devtool_atexit_pc
	.type		__nv_reservedSMEM_devtool_atexit_pc,@object
	.size		__nv_reservedSMEM_devtool_atexit_pc,(__nv_reservedSMEM_allocation_mask - __nv_reservedSMEM_devtool_atexit_pc)
__nv_reservedSMEM_devtool_atexit_pc:
	.zero		8
	.weak		__nv_reservedSMEM_allocation_mask
	.type		__nv_reservedSMEM_allocation_mask,@object
	.size		__nv_reservedSMEM_allocation_mask,(.L_2 - __nv_reservedSMEM_allocation_mask)
__nv_reservedSMEM_allocation_mask:
	.zero		4
.L_2:


//--------------------- .nv.constant0.kernel_cutlass_kernel_cudnngemm_swigludense_blockscaled_gemm_persistent_swiglu_interleaved_quantSm100BlockScaledPersistentDenseGemmKernel_object_at__TiledMMA_ThrLayoutVMNK11110000_Permuta_0 --------------------------
	.section	.nv.constant0.kernel_cutlass_kernel_cudnngemm_swigludense_blockscaled_gemm_persistent_swiglu_interleaved_quantSm100BlockScaledPersistentDenseGemmKernel_object_at__TiledMMA_ThrLayoutVMNK11110000_Permuta_0,"a",@progbits
	.sectionflags	@""
	.align	4
.nv.constant0.kernel_cutlass_kernel_cudnngemm_swigludense_blockscaled_gemm_persistent_swiglu_interleaved_quantSm100BlockScaledPersistentDenseGemmKernel_object_at__TiledMMA_ThrLayoutVMNK11110000_Permuta_0:
	.zero		1768


//--------------------- SYMBOLS --------------------------

	.type		.nv.reservedSmem.offset0,@object
	.size		.nv.reservedSmem.offset0,0x4
	.type		.nv.reservedSmem.cap,@object
	.size		.nv.reservedSmem.cap,0x4
